def attn_fwd(
    Q,
    K,
    V,
    Out,
    Lse,
    sm_scale,
    stride_qz,
    stride_qh,
    stride_qm,
    stride_qk,
    stride_kz,
    stride_kh,
    stride_kn,
    stride_kk,
    stride_vz,
    stride_vh,
    stride_vn,
    stride_vk,
    stride_oz,
    stride_oh,
    stride_om,
    stride_ok,
    seqlen_q,
    seqlen_k,
    BLOCK_M: tl.constexpr,
    BLOCK_N: tl.constexpr,
    HEAD_DIM: tl.constexpr,
    CAUSAL: tl.constexpr,
):
    start_m = tl.program_id(0)
    off_hz = tl.program_id(1)
    q_off = off_hz * stride_qh
    k_off = off_hz * stride_kh
    v_off = off_hz * stride_vh
    offs_m = start_m * BLOCK_M + tl.arange(0, BLOCK_M)
    offs_d = tl.arange(0, HEAD_DIM)
    offs_n = tl.arange(0, BLOCK_N)
    q_ptrs = Q + q_off + offs_m[:, None] * stride_qm + offs_d[None, :] * stride_qk
    k_ptrs = K + k_off + offs_d[:, None] * stride_kk + offs_n[None, :] * stride_kn
    v_ptrs = V + v_off + offs_n[:, None] * stride_vn + offs_d[None, :] * stride_vk
    m_i = tl.full([BLOCK_M], float("-inf"), dtype=tl.float32)
    l_i = tl.zeros([BLOCK_M], dtype=tl.float32) + 1.0
    acc = tl.zeros([BLOCK_M, HEAD_DIM], dtype=tl.float32)
    q = tl.load(q_ptrs)
    acc, l_i, m_i = _attn_fwd_inner(
        acc,
        l_i,
        m_i,
        q,
        k_ptrs,
        v_ptrs,
        sm_scale,
        stride_kn,
        stride_vn,
        start_m,
        seqlen_k,
        BLOCK_M,
        BLOCK_N,
        HEAD_DIM,
        CAUSAL,
    )
    acc = acc / l_i[:, None]
    lse = m_i + tl.math.log2(l_i) / 1.4426950408889634
    o_ptrs = (
        Out
        + off_hz * stride_oh
        + offs_m[:, None] * stride_om
        + offs_d[None, :] * stride_ok
    )
    tl.store(o_ptrs, acc.to(Out.dtype.element_ty))
    tl.store(Lse + off_hz * seqlen_q + offs_m, lse)

# config = {"BLOCK_M": 256, "BLOCK_N": 16, "HEAD_DIM": 128, "arch": "sm_80", "causal": true, "dtype": "bf16", "num_stages": 3, "num_warps": 8}
# arch = sm_80


// ===== COMPILED SASS (sm_80) =====

	.target	sm_80

	.elftype	@"ET_EXEC"


//--------------------- .note.nv.tkinfo           --------------------------
	.section	.note.nv.tkinfo,"",@"SHT_NOTE"
	.sectionflags	@"SHF_NOTE_NV_TKINFO"
	.tkinfo
        /*0018*/ 	.word	0x00000002
        /*0030*/ 	.string	""
        /*0030*/ 	.string	"ptxas"
        /*0030*/ 	.string	"Cuda compilation tools, release 13.0, V13.0.88"
        /*0030*/ 	.string	"Build cuda_13.0.r13.0/compiler.36424714_0"
        /*0030*/ 	.string	"-v  -suppress-debug-info  -lineinfo  -arch sm_80 "



//--------------------- .note.nv.cuinfo           --------------------------
	.section	.note.nv.cuinfo,"",@"SHT_NOTE"
	.sectionflags	@"SHF_NOTE_NV_CUINFO"
        /*0018*/ 	.short	0x0002
        /*001a*/ 	.short	0x0050
        /*001c*/ 	.short	0x0082
	.zero		2


//--------------------- .nv.info                  --------------------------
	.section	.nv.info,"",@"SHT_CUDA_INFO"
	.align	4


	//----- nvinfo : EIATTR_REGCOUNT
	.align		4
        /*0000*/ 	.byte	0x04, 0x2f
        /*0002*/ 	.short	(.L_2 - .L_1)
	.align		4
.L_1:
        /*0004*/ 	.word	index@(attn_fwd)
        /*0008*/ 	.word	0x000000ff


	//----- nvinfo : EIATTR_FRAME_SIZE
	.align		4
.L_2:
        /*000c*/ 	.byte	0x04, 0x11
        /*000e*/ 	.short	(.L_4 - .L_3)
	.align		4
.L_3:
        /*0010*/ 	.word	index@(attn_fwd)
        /*0014*/ 	.word	0x00000000


	//----- nvinfo : EIATTR_MIN_STACK_SIZE
	.align		4
.L_4:
        /*0018*/ 	.byte	0x04, 0x12
        /*001a*/ 	.short	(.L_6 - .L_5)
	.align		4
.L_5:
        /*001c*/ 	.word	index@(attn_fwd)
        /*0020*/ 	.word	0x00000000
.L_6:


//--------------------- .nv.info.attn_fwd         --------------------------
	.section	.nv.info.attn_fwd,"",@"SHT_CUDA_INFO"
	.sectionflags	@""
	.align	4


	//----- nvinfo : EIATTR_CUDA_API_VERSION
	.align		4
        /*0000*/ 	.byte	0x04, 0x37
        /*0002*/ 	.short	(.L_8 - .L_7)
.L_7:
        /*0004*/ 	.word	0x00000082


	//----- nvinfo : EIATTR_SW2861232_WAR
	.align		4
.L_8:
        /*0008*/ 	.byte	0x01, 0x35
	.zero		2


	//----- nvinfo : EIATTR_PARAM_CBANK
	.align		4
        /*000c*/ 	.byte	0x04, 0x0a
        /*000e*/ 	.short	(.L_10 - .L_9)
	.align		4
.L_9:
        /*0010*/ 	.word	index@(.nv.constant0.attn_fwd)
        /*0014*/ 	.short	0x0160
        /*0016*/ 	.short	0x0088


	//----- nvinfo : EIATTR_CBANK_PARAM_SIZE
	.align		4
.L_10:
        /*0018*/ 	.byte	0x03, 0x19
        /*001a*/ 	.short	0x0088


	//----- nvinfo : EIATTR_KPARAM_INFO
	.align		4
        /*001c*/ 	.byte	0x04, 0x17
        /*001e*/ 	.short	(.L_12 - .L_11)
.L_11:
        /*0020*/ 	.word	0x00000000
        /*0024*/ 	.short	0x0019
        /*0026*/ 	.short	0x0080
        /*0028*/ 	.byte	0x00, 0xf4, 0x21, 0x00


	//----- nvinfo : EIATTR_KPARAM_INFO
	.align		4
.L_12:
        /*002c*/ 	.byte	0x04, 0x17
        /*002e*/ 	.short	(.L_14 - .L_13)
.L_13:
        /*0030*/ 	.word	0x00000000
        /*0034*/ 	.short	0x0018
        /*0036*/ 	.short	0x0078
        /*0038*/ 	.byte	0x00, 0xf4, 0x21, 0x00


	//----- nvinfo : EIATTR_KPARAM_INFO
	.align		4
.L_14:
        /*003c*/ 	.byte	0x04, 0x17
        /*003e*/ 	.short	(.L_16 - .L_15)
.L_15:
        /*0040*/ 	.word	0x00000000
        /*0044*/ 	.short	0x0017
        /*0046*/ 	.short	0x0070
        /*0048*/ 	.byte	0x00, 0xf0, 0x11, 0x00


	//----- nvinfo : EIATTR_KPARAM_INFO
	.align		4
.L_16:
        /*004c*/ 	.byte	0x04, 0x17
        /*004e*/ 	.short	(.L_18 - .L_17)
.L_17:
        /*0050*/ 	.word	0x00000000
        /*0054*/ 	.short	0x0016
        /*0056*/ 	.short	0x006c
        /*0058*/ 	.byte	0x00, 0xf0, 0x11, 0x00


	//----- nvinfo : EIATTR_KPARAM_INFO
	.align		4
.L_18:
        /*005c*/ 	.byte	0x04, 0x17
        /*005e*/ 	.short	(.L_20 - .L_19)
.L_19:
        /*0060*/ 	.word	0x00000000
        /*0064*/ 	.short	0x0015
        /*0066*/ 	.short	0x0068
        /*0068*/ 	.byte	0x00, 0xf0, 0x11, 0x00


	//----- nvinfo : EIATTR_KPARAM_INFO
	.align		4
.L_20:
        /*006c*/ 	.byte	0x04, 0x17
        /*006e*/ 	.short	(.L_22 - .L_21)
.L_21:
        /*0070*/ 	.word	0x00000000
        /*0074*/ 	.short	0x0014
        /*0076*/ 	.short	0x0064
        /*0078*/ 	.byte	0x00, 0xf0, 0x11, 0x00


	//----- nvinfo : EIATTR_KPARAM_INFO
	.align		4
.L_22:
        /*007c*/ 	.byte	0x04, 0x17
        /*007e*/ 	.short	(.L_24 - .L_23)
.L_23:
        /*0080*/ 	.word	0x00000000
        /*0084*/ 	.short	0x0013
        /*0086*/ 	.short	0x0060
        /*0088*/ 	.byte	0x00, 0xf0, 0x11, 0x00


	//----- nvinfo : EIATTR_KPARAM_INFO
	.align		4
.L_24:
        /*008c*/ 	.byte	0x04, 0x17
        /*008e*/ 	.short	(.L_26 - .L_25)
.L_25:
        /*0090*/ 	.word	0x00000000
        /*0094*/ 	.short	0x0012
        /*0096*/ 	.short	0x005c
        /*0098*/ 	.byte	0x00, 0xf0, 0x11, 0x00


	//----- nvinfo : EIATTR_KPARAM_INFO
	.align		4
.L_26:
        /*009c*/ 	.byte	0x04, 0x17
        /*009e*/ 	.short	(.L_28 - .L_27)
.L_27:
        /*00a0*/ 	.word	0x00000000
        /*00a4*/ 	.short	0x0011
        /*00a6*/ 	.short	0x0058
        /*00a8*/ 	.byte	0x00, 0xf0, 0x11, 0x00


	//----- nvinfo : EIATTR_KPARAM_INFO
	.align		4
.L_28:
        /*00ac*/ 	.byte	0x04, 0x17
        /*00ae*/ 	.short	(.L_30 - .L_29)
.L_29:
        /*00b0*/ 	.word	0x00000000
        /*00b4*/ 	.short	0x0010
        /*00b6*/ 	.short	0x0054
        /*00b8*/ 	.byte	0x00, 0xf0, 0x11, 0x00


	//----- nvinfo : EIATTR_KPARAM_INFO
	.align		4
.L_30:
        /*00bc*/ 	.byte	0x04, 0x17
        /*00be*/ 	.short	(.L_32 - .L_31)
.L_31:
        /*00c0*/ 	.word	0x00000000
        /*00c4*/ 	.short	0x000f
        /*00c6*/ 	.short	0x0050
        /*00c8*/ 	.byte	0x00, 0xf0, 0x11, 0x00


	//----- nvinfo : EIATTR_KPARAM_INFO
	.align		4
.L_32:
        /*00cc*/ 	.byte	0x04, 0x17
        /*00ce*/ 	.short	(.L_34 - .L_33)
.L_33:
        /*00d0*/ 	.word	0x00000000
        /*00d4*/ 	.short	0x000e
        /*00d6*/ 	.short	0x004c
        /*00d8*/ 	.byte	0x00, 0xf0, 0x11, 0x00


	//----- nvinfo : EIATTR_KPARAM_INFO
	.align		4
.L_34:
        /*00dc*/ 	.byte	0x04, 0x17
        /*00de*/ 	.short	(.L_36 - .L_35)
.L_35:
        /*00e0*/ 	.word	0x00000000
        /*00e4*/ 	.short	0x000d
        /*00e6*/ 	.short	0x0048
        /*00e8*/ 	.byte	0x00, 0xf0, 0x11, 0x00


	//----- nvinfo : EIATTR_KPARAM_INFO
	.align		4
.L_36:
        /*00ec*/ 	.byte	0x04, 0x17
        /*00ee*/ 	.short	(.L_38 - .L_37)
.L_37:
        /*00f0*/ 	.word	0x00000000
        /*00f4*/ 	.short	0x000c
        /*00f6*/ 	.short	0x0044
        /*00f8*/ 	.byte	0x00, 0xf0, 0x11, 0x00


	//----- nvinfo : EIATTR_KPARAM_INFO
	.align		4
.L_38:
        /*00fc*/ 	.byte	0x04, 0x17
        /*00fe*/ 	.short	(.L_40 - .L_39)
.L_39:
        /*0100*/ 	.word	0x00000000
        /*0104*/ 	.short	0x000b
        /*0106*/ 	.short	0x0040
        /*0108*/ 	.byte	0x00, 0xf0, 0x11, 0x00


	//----- nvinfo : EIATTR_KPARAM_INFO
	.align		4
.L_40:
        /*010c*/ 	.byte	0x04, 0x17
        /*010e*/ 	.short	(.L_42 - .L_41)
.L_41:
        /*0110*/ 	.word	0x00000000
        /*0114*/ 	.short	0x000a
        /*0116*/ 	.short	0x003c
        /*0118*/ 	.byte	0x00, 0xf0, 0x11, 0x00


	//----- nvinfo : EIATTR_KPARAM_INFO
	.align		4
.L_42:
        /*011c*/ 	.byte	0x04, 0x17
        /*011e*/ 	.short	(.L_44 - .L_43)
.L_43:
        /*0120*/ 	.word	0x00000000
        /*0124*/ 	.short	0x0009
        /*0126*/ 	.short	0x0038
        /*0128*/ 	.byte	0x00, 0xf0, 0x11, 0x00


	//----- nvinfo : EIATTR_KPARAM_INFO
	.align		4
.L_44:
        /*012c*/ 	.byte	0x04, 0x17
        /*012e*/ 	.short	(.L_46 - .L_45)
.L_45:
        /*0130*/ 	.word	0x00000000
        /*0134*/ 	.short	0x0008
        /*0136*/ 	.short	0x0034
        /*0138*/ 	.byte	0x00, 0xf0, 0x11, 0x00


	//----- nvinfo : EIATTR_KPARAM_INFO
	.align		4
.L_46:
        /*013c*/ 	.byte	0x04, 0x17
        /*013e*/ 	.short	(.L_48 - .L_47)
.L_47:
        /*0140*/ 	.word	0x00000000
        /*0144*/ 	.short	0x0007
        /*0146*/ 	.short	0x0030
        /*0148*/ 	.byte	0x00, 0xf0, 0x11, 0x00


	//----- nvinfo : EIATTR_KPARAM_INFO
	.align		4
.L_48:
        /*014c*/ 	.byte	0x04, 0x17
        /*014e*/ 	.short	(.L_50 - .L_49)
.L_49:
        /*0150*/ 	.word	0x00000000
        /*0154*/ 	.short	0x0006
        /*0156*/ 	.short	0x002c
        /*0158*/ 	.byte	0x00, 0xf0, 0x11, 0x00


	//----- nvinfo : EIATTR_KPARAM_INFO
	.align		4
.L_50:
        /*015c*/ 	.byte	0x04, 0x17
        /*015e*/ 	.short	(.L_52 - .L_51)
.L_51:
        /*0160*/ 	.word	0x00000000
        /*0164*/ 	.short	0x0005
        /*0166*/ 	.short	0x0028
        /*0168*/ 	.byte	0x00, 0xf0, 0x11, 0x00


	//----- nvinfo : EIATTR_KPARAM_INFO
	.align		4
.L_52:
        /*016c*/ 	.byte	0x04, 0x17
        /*016e*/ 	.short	(.L_54 - .L_53)
.L_53:
        /*0170*/ 	.word	0x00000000
        /*0174*/ 	.short	0x0004
        /*0176*/ 	.short	0x0020
        /*0178*/ 	.byte	0x00, 0xf4, 0x21, 0x00


	//----- nvinfo : EIATTR_KPARAM_INFO
	.align		4
.L_54:
        /*017c*/ 	.byte	0x04, 0x17
        /*017e*/ 	.short	(.L_56 - .L_55)
.L_55:
        /*0180*/ 	.word	0x00000000
        /*0184*/ 	.short	0x0003
        /*0186*/ 	.short	0x0018
        /*0188*/ 	.byte	0x00, 0xf4, 0x21, 0x00


	//----- nvinfo : EIATTR_KPARAM_INFO
	.align		4
.L_56:
        /*018c*/ 	.byte	0x04, 0x17
        /*018e*/ 	.short	(.L_58 - .L_57)
.L_57:
        /*0190*/ 	.word	0x00000000
        /*0194*/ 	.short	0x0002
        /*0196*/ 	.short	0x0010
        /*0198*/ 	.byte	0x00, 0xf4, 0x21, 0x00


	//----- nvinfo : EIATTR_KPARAM_INFO
	.align		4
.L_58:
        /*019c*/ 	.byte	0x04, 0x17
        /*019e*/ 	.short	(.L_60 - .L_59)
.L_59:
        /*01a0*/ 	.word	0x00000000
        /*01a4*/ 	.short	0x0001
        /*01a6*/ 	.short	0x0008
        /*01a8*/ 	.byte	0x00, 0xf4, 0x21, 0x00


	//----- nvinfo : EIATTR_KPARAM_INFO
	.align		4
.L_60:
        /*01ac*/ 	.byte	0x04, 0x17
        /*01ae*/ 	.short	(.L_62 - .L_61)
.L_61:
        /*01b0*/ 	.word	0x00000000
        /*01b4*/ 	.short	0x0000
        /*01b6*/ 	.short	0x0000
        /*01b8*/ 	.byte	0x00, 0xf4, 0x21, 0x00


	//----- nvinfo : EIATTR_MAXREG_COUNT
	.align		4
.L_62:
        /*01bc*/ 	.byte	0x03, 0x1b
        /*01be*/ 	.short	0x00ff


	//----- nvinfo : EIATTR_NUM_BARRIERS
	.align		4
        /*01c0*/ 	.byte	0x02, 0x4c
        /*01c2*/ 	.byte	0x01
	.zero		1


	//----- nvinfo : EIATTR_MERCURY_ISA_VERSION
	.align		4
        /*01c4*/ 	.byte	0x03, 0x5f
        /*01c6*/ 	.short	0x0000


	//----- nvinfo : EIATTR_COOP_GROUP_MASK_REGIDS
	.align		4
        /*01c8*/ 	.byte	0x04, 0x29
        /*01ca*/ 	.short	(.L_64 - .L_63)


	//   ....[0]....
.L_63:
        /*01cc*/ 	.word	0xffffffff


	//   ....[1]....
        /*01d0*/ 	.word	0xffffffff


	//   ....[2]....
        /*01d4*/ 	.word	0xffffffff


	//   ....[3]....
        /*01d8*/ 	.word	0xffffffff


	//   ....[4]....
        /*01dc*/ 	.word	0xffffffff


	//   ....[5]....
        /*01e0*/ 	.word	0xffffffff


	//   ....[6]....
        /*01e4*/ 	.word	0xffffffff


	//   ....[7]....
        /*01e8*/ 	.word	0xffffffff


	//   ....[8]....
        /*01ec*/ 	.word	0xffffffff


	//   ....[9]....
        /*01f0*/ 	.word	0xffffffff


	//   ....[10]....
        /*01f4*/ 	.word	0xffffffff


	//   ....[11]....
        /*01f8*/ 	.word	0xffffffff


	//   ....[12]....
        /*01fc*/ 	.word	0xffffffff


	//   ....[13]....
        /*0200*/ 	.word	0xffffffff


	//   ....[14]....
        /*0204*/ 	.word	0xffffffff


	//   ....[15]....
        /*0208*/ 	.word	0xffffffff


	//----- nvinfo : EIATTR_COOP_GROUP_INSTR_OFFSETS
	.align		4
.L_64:
        /*020c*/ 	.byte	0x04, 0x28
        /*020e*/ 	.short	(.L_66 - .L_65)


	//   ....[0]....
.L_65:
        /*0210*/ 	.word	0x00004540


	//   ....[1]....
        /*0214*/ 	.word	0x00004680


	//   ....[2]....
        /*0218*/ 	.word	0x00004690


	//   ....[3]....
        /*021c*/ 	.word	0x000048b0


	//   ....[4]....
        /*0220*/ 	.word	0x000048f0


	//   ....[5]....
        /*0224*/ 	.word	0x00004980


	//   ....[6]....
        /*0228*/ 	.word	0x00004a00


	//   ....[7]....
        /*022c*/ 	.word	0x00004a50


	//   ....[8]....
        /*0230*/ 	.word	0x000055b0


	//   ....[9]....
        /*0234*/ 	.word	0x000055c0


	//   ....[10]....
        /*0238*/ 	.word	0x000055d0


	//   ....[11]....
        /*023c*/ 	.word	0x000055e0


	//   ....[12]....
        /*0240*/ 	.word	0x00005640


	//   ....[13]....
        /*0244*/ 	.word	0x00005660


	//   ....[14]....
        /*0248*/ 	.word	0x00005670


	//   ....[15]....
        /*024c*/ 	.word	0x00005680


	//----- nvinfo : EIATTR_EXIT_INSTR_OFFSETS
	.align		4
.L_66:
        /*0250*/ 	.byte	0x04, 0x1c
        /*0252*/ 	.short	(.L_68 - .L_67)


	//   ....[0]....
.L_67:
        /*0254*/ 	.word	0x0000b0f0


	//----- nvinfo : EIATTR_REQNTID
	.align		4
.L_68:
        /*0258*/ 	.byte	0x04, 0x10
        /*025a*/ 	.short	(.L_70 - .L_69)
.L_69:
        /*025c*/ 	.word	0x00000100
        /*0260*/ 	.word	0x00000001
        /*0264*/ 	.word	0x00000001
.L_70:


//--------------------- .nv.callgraph             --------------------------
	.section	.nv.callgraph,"",@"SHT_CUDA_CALLGRAPH"
	.align	4
	.sectionentsize	8
	.align		4
        /*0000*/ 	.word	0x00000000
	.align		4
        /*0004*/ 	.word	0xffffffff
	.align		4
        /*0008*/ 	.word	0x00000000
	.align		4
        /*000c*/ 	.word	0xfffffffe
	.align		4
        /*0010*/ 	.word	0x00000000
	.align		4
        /*0014*/ 	.word	0xfffffffd
	.align		4
        /*0018*/ 	.word	0x00000000
	.align		4
        /*001c*/ 	.word	0xfffffffc


//--------------------- .nv.rel.action            --------------------------
	.section	.nv.rel.action,"",@"SHT_CUDA_RELOCINFO"
	.align	8
	.sectionentsize	8
        /*0000*/ 	.byte	0x73, 0x00, 0x00, 0x00, 0x00, 0x00, 0x00, 0x00, 0x00, 0x00, 0x00, 0x11, 0x25, 0x00, 0x05, 0x36


//--------------------- .nv.constant4             --------------------------
	.section	.nv.constant4,"a",@progbits
	.align	8
	.align		8
.nv.constant4:
        /*0000*/ 	.dword	_$_str


//--------------------- .nv.constant0.attn_fwd    --------------------------
	.section	.nv.constant0.attn_fwd,"a",@progbits
	.sectionflags	@""
	.align	4
.nv.constant0.attn_fwd:
	.zero		488


//--------------------- .text.attn_fwd            --------------------------
	.section	.text.attn_fwd,"ax",@progbits
	.sectioninfo	@"SHI_REGISTERS=255"
	.align	128
        .global         attn_fwd
        .type           attn_fwd,@function
        .size           attn_fwd,(.L_x_3 - attn_fwd)
        .other          attn_fwd,@"STO_CUDA_ENTRY STV_DEFAULT"
attn_fwd:
.text.attn_fwd:
[----:B------:R-:W-:Y:S02]  /*0000*/  MOV R1, c[0x0][0x28] ;  /* 0x00000a0000017a02 */ /* 0x000fe40000000f00 */
[----:B------:R-:W0:Y:S01]  /*0010*/  S2R R0, SR_CTAID.X ;  /* 0x0000000000007919 */ /* 0x000e220000002500 */
[----:B------:R-:W-:Y:S01]  /*0020*/  MOV R223, c[0x0][0x198] ;  /* 0x0000660000df7a02 */ /* 0x000fe20000000f00 */
[----:B------:R-:W-:Y:S02]  /*0030*/  ULDC.64 UR6, c[0x0][0x118] ;  /* 0x0000460000067ab9 */ /* 0x000fe40000000a00 */
[----:B------:R-:W0:Y:S01]  /*0040*/  S2R R247, SR_TID.X ;  /* 0x0000000000f77919 */ /* 0x000e220000002100 */
[C---:B------:R-:W-:Y:S02]  /*0050*/  SHF.L.U32 R5, R223.reuse, 0x3, RZ ;  /* 0x00000003df057819 */ /* 0x040fe400000006ff */
[C---:B------:R-:W-:Y:S01]  /*0060*/  SHF.L.U32 R11, R223.reuse, 0x5, RZ ;  /* 0x00000005df0b7819 */ /* 0x040fe200000006ff */
[----:B------:R-:W1:Y:S01]  /*0070*/  S2R R2, SR_CTAID.Y ;  /* 0x0000000000027919 */ /* 0x000e620000002600 */
[C---:B------:R-:W-:Y:S01]  /*0080*/  IMAD R19, R223.reuse, 0x90, RZ ;  /* 0x00000090df137824 */ /* 0x040fe200078e02ff */
[----:B------:R-:W-:-:S02]  /*0090*/  SHF.L.U32 R7, R223, 0x4, RZ ;  /* 0x00000004df077819 */ /* 0x000fc400000006ff */
[----:B0-----:R-:W-:Y:S01]  /*00a0*/  PRMT R244, R247, 0x6540, R0 ;  /* 0x00006540f7f47816 */ /* 0x001fe20000000000 */
[----:B-1----:R-:W-:-:S04]  /*00b0*/  IMAD R2, R2, c[0x0][0x190], RZ ;  /* 0x0000640002027a24 */ /* 0x002fc800078e02ff */
[----:B------:R-:W-:Y:S01]  /*00c0*/  IMAD R3, R244, c[0x0][0x194], RZ ;  /* 0x00006500f4037a24 */ /* 0x000fe200078e02ff */
[C---:B------:R-:W-:Y:S01]  /*00d0*/  SHF.L.U32 R8, R2.reuse, 0x1, RZ ;  /* 0x0000000102087819 */ /* 0x040fe200000006ff */
[----:B------:R-:W-:-:S03]  /*00e0*/  IMAD.HI R2, R2, 0x2, RZ ;  /* 0x0000000202027827 */ /* 0x000fc600078e02ff */
[C---:B------:R-:W-:Y:S01]  /*00f0*/  SHF.L.U32 R9, R3.reuse, 0x1, RZ ;  /* 0x0000000103097819 */ /* 0x040fe200000006ff */
[----:B------:R-:W-:-:S03]  /*0100*/  IMAD.HI R3, R3, 0x2, RZ ;  /* 0x0000000203037827 */ /* 0x000fc600078e02ff */
[----:B------:R-:W-:-:S04]  /*0110*/  IADD3 R8, P0, P1, R9, c[0x0][0x160], R8 ;  /* 0x0000580009087a10 */ /* 0x000fc8000791e008 */
[----:B------:R-:W-:Y:S02]  /*0120*/  IADD3.X R9, R3, c[0x0][0x164], R2, P0, P1 ;  /* 0x0000590003097a10 */ /* 0x000fe400007e2402 */
[CC--:B------:R-:W-:Y:S02]  /*0130*/  LEA R4, P0, R223.reuse, R8.reuse, 0x4 ;  /* 0x00000008df047211 */ /* 0x0c0fe400078020ff */
[-C--:B------:R-:W-:Y:S02]  /*0140*/  LEA R248, P2, R223, R8.reuse, 0x6 ;  /* 0x00000008dff87211 */ /* 0x080fe400078430ff */
[-C--:B------:R-:W-:Y:S02]  /*0150*/  LEA.HI.X.SX32 R5, R5, R9.reuse, 0x1, P0 ;  /* 0x0000000905057211 */ /* 0x080fe400000f0eff */
[-C--:B------:R-:W-:Y:S02]  /*0160*/  LEA.HI.X.SX32 R249, R11, R9.reuse, 0x1, P2 ;  /* 0x000000090bf97211 */ /* 0x080fe400010f0eff */
[C---:B------:R-:W-:Y:S01]  /*0170*/  SHF.L.U32 R11, R223.reuse, 0x6, RZ ;  /* 0x00000006df0b7819 */ /* 0x040fe200000006ff */
[C---:B------:R-:W-:Y:S01]  /*0180*/  IMAD R13, R223.reuse, 0xa, RZ ;  /* 0x0000000adf0d7824 */ /* 0x040fe200078e02ff */
[CC--:B------:R-:W-:Y:S01]  /*0190*/  LEA R16, P0, R223.reuse, R8.reuse, 0x7 ;  /* 0x00000008df107211 */ /* 0x0c0fe200078038ff */
[C---:B------:R-:W-:Y:S01]  /*01a0*/  IMAD R29, R223.reuse, 0x48, RZ ;  /* 0x00000048df1d7824 */ /* 0x040fe200078e02ff */
[CC--:B------:R-:W-:Y:S01]  /*01b0*/  LEA R2, P1, R223.reuse, R8.reuse, 0x5 ;  /* 0x00000008df027211 */ /* 0x0c0fe200078228ff */
[----:B------:R-:W-:Y:S01]  /*01c0*/  IMAD R21, R223, 0x28, RZ ;  /* 0x00000028df157824 */ /* 0x000fe200078e02ff */
[-C--:B------:R-:W-:Y:S01]  /*01d0*/  LEA.HI.X.SX32 R17, R11, R9.reuse, 0x1, P0 ;  /* 0x000000090b117211 */ /* 0x080fe200000f0eff */
[----:B------:R-:W-:Y:S01]  /*01e0*/  IMAD R15, R223, 0x14, RZ ;  /* 0x00000014df0f7824 */ /* 0x000fe200078e02ff */
[----:B------:R-:W-:Y:S01]  /*01f0*/  IADD3 R18, P2, R19, R8, RZ ;  /* 0x0000000813127210 */ /* 0x000fe20007f5e0ff */
[----:B------:R-:W-:Y:S01]  /*0200*/  IMAD R25, R223, 0x50, RZ ;  /* 0x00000050df197824 */ /* 0x000fe200078e02ff */
[----:B------:R-:W-:Y:S01]  /*0210*/  LEA.HI.X.SX32 R3, R7, R9, 0x1, P1 ;  /* 0x0000000907037211 */ /* 0x000fe200008f0eff */
[----:B------:R0:W2:Y:S01]  /*0220*/  LDG.E.U16 R246, [R16.64] ;  /* 0x0000000610f67981 */ /* 0x0000a2000c1e1500 */
[----:B------:R-:W-:-:S02]  /*0230*/  LEA R7, R223, R223, 0x2 ;  /* 0x000000dfdf077211 */ /* 0x000fc400078e10ff */
[-C--:B------:R-:W-:Y:S01]  /*0240*/  IADD3 R10, P0, R13, R8.reuse, RZ ;  /* 0x000000080d0a7210 */ /* 0x080fe20007f1e0ff */
[----:B------:R-:W-:Y:S01]  /*0250*/  IMAD R23, R223, 0x30, RZ ;  /* 0x00000030df177824 */ /* 0x000fe200078e02ff */
[-C--:B------:R-:W-:Y:S01]  /*0260*/  LEA.HI.X.SX32 R19, R29, R9.reuse, 0x1, P2 ;  /* 0x000000091d137211 */ /* 0x080fe200010f0eff */
[----:B------:R-:W-:Y:S01]  /*0270*/  IMAD R27, R223, 0xa0, RZ ;  /* 0x000000a0df1b7824 */ /* 0x000fe200078e02ff */
[-C--:B------:R-:W-:Y:S01]  /*0280*/  IADD3 R14, P2, R21, R8.reuse, RZ ;  /* 0x00000008150e7210 */ /* 0x080fe20007f5e0ff */
[----:B------:R1:W3:Y:S01]  /*0290*/  LDG.E.U16 R4, [R4.64] ;  /* 0x0000000604047981 */ /* 0x0002e2000c1e1500 */
[-C--:B------:R-:W-:Y:S01]  /*02a0*/  LEA.HI.X.SX32 R11, R7, R9.reuse, 0x1, P0 ;  /* 0x00000009070b7211 */ /* 0x080fe200000f0eff */
[----:B0-----:R-:W-:Y:S01]  /*02b0*/  IMAD R17, R223, 0xb0, RZ ;  /* 0x000000b0df117824 */ /* 0x001fe200078e02ff */
[-C--:B------:R-:W-:Y:S01]  /*02c0*/  IADD3 R12, P1, R15, R8.reuse, RZ ;  /* 0x000000080f0c7210 */ /* 0x080fe20007f3e0ff */
[----:B------:R-:W-:Y:S01]  /*02d0*/  IMAD R89, R223, 0x18, RZ ;  /* 0x00000018df597824 */ /* 0x000fe200078e02ff */
[----:B------:R-:W-:Y:S01]  /*02e0*/  IADD3 R16, P0, R25, R8, RZ ;  /* 0x0000000819107210 */ /* 0x000fe20007f1e0ff */
[----:B------:R0:W4:Y:S01]  /*02f0*/  LDG.E.U16 R245, [R18.64] ;  /* 0x0000000612f57981 */ /* 0x000122000c1e1500 */
[----:B------:R-:W-:-:S02]  /*0300*/  LEA.HI.X.SX32 R15, R15, R9, 0x1, P2 ;  /* 0x000000090f0f7211 */ /* 0x000fc400010f0eff */
[-C--:B------:R-:W-:Y:S01]  /*0310*/  IADD3 R20, P2, R17, R8.reuse, RZ ;  /* 0x0000000811147210 */ /* 0x080fe20007f5e0ff */
[----:B-1----:R1:W5:Y:S01]  /*0320*/  LDG.E.U16 R5, [R10.64] ;  /* 0x000000060a057981 */ /* 0x002362000c1e1500 */
[-C--:B------:R-:W-:Y:S02]  /*0330*/  LEA.HI.X.SX32 R13, R13, R9.reuse, 0x1, P1 ;  /* 0x000000090d0d7211 */ /* 0x080fe400008f0eff */
[----:B------:R-:W-:Y:S01]  /*0340*/  LEA.HI.X.SX32 R17, R21, R9, 0x1, P0 ;  /* 0x0000000915117211 */ /* 0x000fe200000f0eff */
[----:B------:R-:W-:Y:S01]  /*0350*/  IMAD R101, R223, 0x58, RZ ;  /* 0x00000058df657824 */ /* 0x000fe200078e02ff */
[----:B------:R1:W2:Y:S01]  /*0360*/  LDG.E.U16 R6, [R14.64] ;  /* 0x000000060e067981 */ /* 0x0002a2000c1e1500 */
[----:B0-----:R-:W-:-:S03]  /*0370*/  IADD3 R18, P1, R27, R8, RZ ;  /* 0x000000081b127210 */ /* 0x001fc60007f3e0ff */
[----:B------:R0:W2:Y:S01]  /*0380*/  LDG.E.U16 R7, [R12.64] ;  /* 0x000000060c077981 */ /* 0x0000a2000c1e1500 */
[----:B-1----:R-:W-:Y:S02]  /*0390*/  IADD3 R10, P0, R23, R8, RZ ;  /* 0x00000008170a7210 */ /* 0x002fe40007f1e0ff */
[-C--:B------:R-:W-:Y:S01]  /*03a0*/  LEA.HI.X.SX32 R19, R25, R9.reuse, 0x1, P1 ;  /* 0x0000000919137211 */ /* 0x080fe200008f0eff */
[----:B------:R1:W2:Y:S01]  /*03b0*/  LDG.E.U16 R243, [R16.64] ;  /* 0x0000000610f37981 */ /* 0x0002a2000c1e1500 */
[-C--:B------:R-:W-:Y:S01]  /*03c0*/  LEA.HI.X.SX32 R11, R89, R9.reuse, 0x1, P0 ;  /* 0x00000009590b7211 */ /* 0x080fe200000f0eff */
[----:B------:R-:W-:Y:S01]  /*03d0*/  IMAD R25, R223, 0xc0, RZ ;  /* 0x000000c0df197824 */ /* 0x000fe200078e02ff */
[----:B------:R-:W-:Y:S01]  /*03e0*/  LEA.HI.X.SX32 R21, R101, R9, 0x1, P2 ;  /* 0x0000000965157211 */ /* 0x000fe200010f0eff */
[C---:B------:R-:W-:Y:S01]  /*03f0*/  IMAD R15, R223.reuse, 0x38, RZ ;  /* 0x00000038df0f7824 */ /* 0x040fe200078e02ff */
[----:B------:R1:W2:Y:S01]  /*0400*/  LDG.E.U16 R242, [R18.64] ;  /* 0x0000000612f27981 */ /* 0x0002a2000c1e1500 */
[----:B0-----:R-:W-:-:S03]  /*0410*/  IMAD R13, R223, 0x60, RZ ;  /* 0x00000060df0d7824 */ /* 0x001fc600078e02ff */
[----:B------:R0:W2:Y:S01]  /*0420*/  LDG.E.U16 R240, [R10.64] ;  /* 0x000000060af07981 */ /* 0x0000a2000c1e1500 */
[----:B-1----:R-:W-:Y:S01]  /*0430*/  IMAD R17, R223, 0x92, RZ ;  /* 0x00000092df117824 */ /* 0x002fe200078e02ff */
[-C--:B------:R-:W-:Y:S01]  /*0440*/  IADD3 R16, P5, R13, R8.reuse, RZ ;  /* 0x000000080d107210 */ /* 0x080fe20007fbe0ff */
[C---:B------:R-:W-:Y:S01]  /*0450*/  IMAD R12, R223.reuse, 0xd0, RZ ;  /* 0x000000d0df0c7824 */ /* 0x040fe200078e02ff */
[----:B------:R1:W2:Y:S01]  /*0460*/  LDG.E.U16 R241, [R20.64] ;  /* 0x0000000614f17981 */ /* 0x0002a2000c1e1500 */
[----:B------:R-:W-:Y:S01]  /*0470*/  IMAD R61, R223, 0x70, RZ ;  /* 0x00000070df3d7824 */ /* 0x000fe200078e02ff */
[-C--:B------:R-:W-:Y:S01]  /*0480*/  IADD3 R22, P3, R17, R8.reuse, RZ ;  /* 0x0000000811167210 */ /* 0x080fe20007f7e0ff */
[C---:B------:R-:W-:Y:S02]  /*0490*/  IMAD R143, R223.reuse, 0x1c, RZ ;  /* 0x0000001cdf8f7824 */ /* 0x040fe400078e02ff */
[C---:B------:R-:W-:Y:S01]  /*04a0*/  IMAD R65, R223.reuse, 0x12, RZ ;  /* 0x00000012df417824 */ /* 0x040fe200078e02ff */
[C---:B------:R-:W-:Y:S01]  /*04b0*/  LEA R39, R223.reuse, R223, 0x3 ;  /* 0x000000dfdf277211 */ /* 0x040fe200078e18ff */
[----:B0-----:R-:W-:Y:S01]  /*04c0*/  IMAD R11, R223, 0x82, RZ ;  /* 0x00000082df0b7824 */ /* 0x001fe200078e02ff */
[-C--:B------:R-:W-:Y:S01]  /*04d0*/  IADD3 R10, P6, R25, R8.reuse, RZ ;  /* 0x00000008190a7210 */ /* 0x080fe20007fde0ff */
[----:B------:R-:W-:Y:S01]  /*04e0*/  IMAD R47, R223, 0x68, RZ ;  /* 0x00000068df2f7824 */ /* 0x000fe200078e02ff */
[-C--:B------:R-:W-:Y:S01]  /*04f0*/  LEA.HI.X.SX32 R17, R23, R9.reuse, 0x1, P5 ;  /* 0x0000000917117211 */ /* 0x080fe200028f0eff */
[----:B------:R-:W-:Y:S01]  /*0500*/  IMAD R27, R223, 0xb2, RZ ;  /* 0x000000b2df1b7824 */ /* 0x000fe200078e02ff */
[-C--:B-1----:R-:W-:Y:S01]  /*0510*/  IADD3 R20, P0, R11, R8.reuse, RZ ;  /* 0x000000080b147210 */ /* 0x082fe20007f1e0ff */
[----:B------:R-:W-:Y:S01]  /*0520*/  IMAD R19, R223, 0xa2, RZ ;  /* 0x000000a2df137824 */ /* 0x000fe200078e02ff */
[-C--:B------:R-:W-:Y:S01]  /*0530*/  IADD3 R24, P5, R15, R8.reuse, RZ ;  /* 0x000000080f187210 */ /* 0x080fe20007fbe0ff */
[C---:B------:R-:W-:Y:S01]  /*0540*/  IMAD R32, R223.reuse, 0xc2, RZ ;  /* 0x000000c2df207824 */ /* 0x040fe200078e02ff */
[-C--:B------:R-:W-:Y:S01]  /*0550*/  IADD3 R12, P4, R12, R8.reuse, RZ ;  /* 0x000000080c0c7210 */ /* 0x080fe20007f9e0ff */
[----:B------:R-:W-:Y:S01]  /*0560*/  IMAD R31, R223, 0x49, RZ ;  /* 0x00000049df1f7824 */ /* 0x000fe200078e02ff */
[-C--:B------:R-:W-:Y:S01]  /*0570*/  LEA.HI.X.SX32 R11, R13, R9.reuse, 0x1, P6 ;  /* 0x000000090d0b7211 */ /* 0x080fe200030f0eff */
[----:B------:R-:W-:Y:S01]  /*0580*/  IMAD R14, R223, 0xe0, RZ ;  /* 0x000000e0df0e7824 */ /* 0x000fe200078e02ff */
[-C--:B------:R-:W-:Y:S01]  /*0590*/  IADD3 R26, P6, R61, R8.reuse, RZ ;  /* 0x000000083d1a7210 */ /* 0x080fe20007fde0ff */
[----:B------:R-:W-:Y:S01]  /*05a0*/  IMAD R33, R223, 0x51, RZ ;  /* 0x00000051df217824 */ /* 0x000fe200078e02ff */
[-C--:B------:R-:W-:Y:S01]  /*05b0*/  LEA.HI.X.SX32 R25, R143, R9.reuse, 0x1, P5 ;  /* 0x000000098f197211 */ /* 0x080fe200028f0eff */
[----:B------:R-:W-:Y:S01]  /*05c0*/  IMAD R37, R223, 0x61, RZ ;  /* 0x00000061df257824 */ /* 0x000fe200078e02ff */
[-C--:B------:R-:W-:Y:S01]  /*05d0*/  LEA.HI.X.SX32 R13, R47, R9.reuse, 0x1, P4 ;  /* 0x000000092f0d7211 */ /* 0x080fe200020f0eff */
[----:B------:R-:W-:Y:S01]  /*05e0*/  IMAD R34, R223, 0xd2, RZ ;  /* 0x000000d2df227824 */ /* 0x000fe200078e02ff */
[-C--:B------:R-:W-:Y:S01]  /*05f0*/  IADD3 R30, P5, R27, R8.reuse, RZ ;  /* 0x000000081b1e7210 */ /* 0x080fe20007fbe0ff */
[----:B------:R-:W-:Y:S01]  /*0600*/  IMAD R45, R223, 0x42, RZ ;  /* 0x00000042df2d7824 */ /* 0x000fe200078e02ff */
[-C--:B------:R-:W-:Y:S01]  /*0610*/  IADD3 R28, P4, R19, R8.reuse, RZ ;  /* 0x00000008131c7210 */ /* 0x080fe20007f9e0ff */
[----:B------:R-:W-:Y:S01]  /*0620*/  IMAD R35, R223, 0x59, RZ ;  /* 0x00000059df237824 */ /* 0x000fe200078e02ff */
[-C--:B------:R-:W-:Y:S01]  /*0630*/  LEA.HI.X.SX32 R27, R15, R9.reuse, 0x1, P6 ;  /* 0x000000090f1b7211 */ /* 0x080fe200030f0eff */
[C---:B------:R-:W-:Y:S01]  /*0640*/  IMAD R49, R223.reuse, 0x69, RZ ;  /* 0x00000069df317824 */ /* 0x040fe200078e02ff */
[-C--:B------:R-:W-:Y:S01]  /*0650*/  IADD3 R32, P6, R32, R8.reuse, RZ ;  /* 0x0000000820207210 */ /* 0x080fe20007fde0ff */
[----:B------:R-:W-:Y:S01]  /*0660*/  IMAD R91, R223, 0x22, RZ ;  /* 0x00000022df5b7824 */ /* 0x000fe200078e02ff */
[----:B------:R-:W-:Y:S01]  /*0670*/  LEA.HI.X.SX32 R23, R31, R9, 0x1, P3 ;  /* 0x000000091f177211 */ /* 0x000fe200018f0eff */
[----:B------:R-:W-:Y:S01]  /*0680*/  IMAD R81, R223, 0x72, RZ ;  /* 0x00000072df517824 */ /* 0x000fe200078e02ff */
[----:B------:R-:W-:-:S02]  /*0690*/  IADD3 R40, P3, R29, R8, RZ ;  /* 0x000000081d287210 */ /* 0x000fc40007f7e0ff */
[C---:B------:R-:W-:Y:S01]  /*06a0*/  LEA R53, R223.reuse, R223, 0x5 ;  /* 0x000000dfdf357211 */ /* 0x040fe200078e28ff */
[C---:B------:R-:W-:Y:S01]  /*06b0*/  IMAD R18, R223.reuse, 0xf0, RZ ;  /* 0x000000f0df127824 */ /* 0x040fe200078e02ff */
[-C--:B------:R-:W-:Y:S01]  /*06c0*/  IADD3 R14, P1, R14, R8.reuse, RZ ;  /* 0x000000080e0e7210 */ /* 0x080fe20007f3e0ff */
[----:B------:R-:W-:Y:S01]  /*06d0*/  IMAD R67, R223, 0x52, RZ ;  /* 0x00000052df437824 */ /* 0x000fe200078e02ff */
[-C--:B------:R-:W-:Y:S01]  /*06e0*/  LEA.HI.X.SX32 R29, R33, R9.reuse, 0x1, P4 ;  /* 0x00000009211d7211 */ /* 0x080fe200020f0eff */
[----:B------:R-:W-:Y:S01]  /*06f0*/  IMAD R59, R223, 0x39, RZ ;  /* 0x00000039df3b7824 */ /* 0x000fe200078e02ff */
[----:B------:R-:W-:Y:S02]  /*0700*/  LEA.HI.X.SX32 R33, R37, R9, 0x1, P6 ;  /* 0x0000000925217211 */ /* 0x000fe400030f0eff */
[C---:B------:R-:W-:Y:S01]  /*0710*/  LEA R41, R223.reuse, R223, 0x4 ;  /* 0x000000dfdf297211 */ /* 0x040fe200078e20ff */
[----:B------:R-:W-:Y:S01]  /*0720*/  IMAD R69, R223, 0x24, RZ ;  /* 0x00000024df457824 */ /* 0x000fe200078e02ff */
[-C--:B------:R-:W-:Y:S01]  /*0730*/  IADD3 R46, P6, R65, R8.reuse, RZ ;  /* 0x00000008412e7210 */ /* 0x080fe20007fde0ff */
[----:B------:R-:W-:Y:S01]  /*0740*/  IMAD R38, R223, 0xf2, RZ ;  /* 0x000000f2df267824 */ /* 0x000fe200078e02ff */
[-C--:B------:R-:W-:Y:S01]  /*0750*/  LEA.HI.X.SX32 R15, R61, R9.reuse, 0x1, P1 ;  /* 0x000000093d0f7211 */ /* 0x080fe200008f0eff */
[C---:B------:R-:W-:Y:S01]  /*0760*/  IMAD R114, R223.reuse, 0x78, RZ ;  /* 0x00000078df727824 */ /* 0x040fe200078e02ff */
[-C--:B------:R-:W-:Y:S01]  /*0770*/  IADD3 R34, P1, R34, R8.reuse, RZ ;  /* 0x0000000822227210 */ /* 0x080fe20007f3e0ff */
[----:B------:R-:W-:Y:S01]  /*0780*/  IMAD R55, R223, 0x29, RZ ;  /* 0x00000029df377824 */ /* 0x000fe200078e02ff */
[-C--:B------:R-:W-:Y:S01]  /*0790*/  IADD3 R42, P4, R47, R8.reuse, RZ ;  /* 0x000000082f2a7210 */ /* 0x080fe20007f9e0ff */
[----:B------:R-:W-:Y:S01]  /*07a0*/  IMAD R36, R223, 0xe2, RZ ;  /* 0x000000e2df247824 */ /* 0x000fe200078e02ff */
[-C--:B------:R-:W-:Y:S01]  /*07b0*/  LEA.HI.X.SX32 R47, R39, R9.reuse, 0x1, P6 ;  /* 0x00000009272f7211 */ /* 0x080fe200030f0eff */
[----:B------:R-:W-:Y:S01]  /*07c0*/  IMAD R68, R223, 0x79, RZ ;  /* 0x00000079df447824 */ /* 0x000fe200078e02ff */
[----:B------:R-:W-:Y:S01]  /*07d0*/  IADD3 R52, P6, R45, R8, RZ ;  /* 0x000000082d347210 */ /* 0x000fe20007fde0ff */
[----:B------:R-:W-:Y:S01]  /*07e0*/  IMAD R78, R223, 0x34, RZ ;  /* 0x00000034df4e7824 */ /* 0x000fe200078e02ff */
[----:B------:R-:W-:-:S02]  /*07f0*/  LEA.HI.X.SX32 R31, R35, R9, 0x1, P5 ;  /* 0x00000009231f7211 */ /* 0x000fc400028f0eff */
[C---:B------:R-:W-:Y:S01]  /*0800*/  SHF.L.U32 R75, R223.reuse, 0x1, RZ ;  /* 0x00000001df4b7819 */ /* 0x040fe200000006ff */
[----:B------:R-:W-:Y:S01]  /*0810*/  IMAD R71, R223, 0x1a, RZ ;  /* 0x0000001adf477824 */ /* 0x000fe200078e02ff */
[-C--:B------:R-:W-:Y:S01]  /*0820*/  LEA.HI.X.SX32 R35, R49, R9.reuse, 0x1, P1 ;  /* 0x0000000931237211 */ /* 0x080fe200008f0eff */
[----:B------:R-:W-:Y:S01]  /*0830*/  IMAD R50, R223, 0x71, RZ ;  /* 0x00000071df327824 */ /* 0x000fe200078e02ff */
[-C--:B------:R-:W-:Y:S01]  /*0840*/  IADD3 R48, P1, R91, R8.reuse, RZ ;  /* 0x000000085b307210 */ /* 0x080fe20007f3e0ff */
[----:B------:R-:W-:Y:S01]  /*0850*/  IMAD R97, R223, 0x32, RZ ;  /* 0x00000032df617824 */ /* 0x000fe200078e02ff */
[----:B------:R-:W-:Y:S01]  /*0860*/  LEA.HI.X.SX32 R53, R53, R9, 0x1, P6 ;  /* 0x0000000935357211 */ /* 0x000fe200030f0eff */
[----:B------:R-:W-:Y:S01]  /*0870*/  IMAD R66, R223, 0xa4, RZ ;  /* 0x000000a4df427824 */ /* 0x000fe200078e02ff */
[-C--:B------:R-:W-:Y:S01]  /*0880*/  IADD3 R58, P6, R81, R8.reuse, RZ ;  /* 0x00000008513a7210 */ /* 0x080fe20007fde0ff */
[C---:B------:R-:W-:Y:S01]  /*0890*/  IMAD R43, R223.reuse, 0xd, RZ ;  /* 0x0000000ddf2b7824 */ /* 0x040fe200078e02ff */
[C---:B------:R-:W-:Y:S01]  /*08a0*/  LEA R21, R223.reuse, R223, 0x6 ;  /* 0x000000dfdf157211 */ /* 0x040fe200078e30ff */
        /* <DEDUP_REMOVED lines=12> */
[C---:B------:R-:W-:Y:S01]  /*0970*/  IMAD R164, R223.reuse, 0x5a, RZ ;  /* 0x0000005adfa47824 */ /* 0x040fe200078e02ff */
[-C--:B------:R-:W-:Y:S01]  /*0980*/  IADD3 R38, P0, R38, R8.reuse, RZ ;  /* 0x0000000826267210 */ /* 0x080fe20007f1e0ff */
[C---:B------:R-:W-:Y:S01]  /*0990*/  IMAD R133, R223.reuse, 0x44, RZ ;  /* 0x00000044df857824 */ /* 0x040fe200078e02ff */
[-C--:B------:R-:W-:Y:S01]  /*09a0*/  LEA.HI.X.SX32 R19, R114, R9.reuse, 0x1, P2 ;  /* 0x0000000972137211 */ /* 0x080fe200010f0eff */
        /* <DEDUP_REMOVED lines=8> */
[C---:B------:R-:W-:Y:S01]  /*0a30*/  IMAD R93, R223.reuse, 0x15, RZ ;  /* 0x00000015df5d7824 */ /* 0x040fe200078e02ff */
[-C--:B------:R-:W-:Y:S01]  /*0a40*/  LEA.HI.X.SX32 R39, R68, R9.reuse, 0x1, P0 ;  /* 0x0000000944277211 */ /* 0x080fe200000f0eff */
[C---:B------:R-:W-:Y:S01]  /*0a50*/  IMAD R153, R223.reuse, 0x74, RZ ;  /* 0x00000074df997824 */ /* 0x040fe200078e02ff */
[-C--:B------:R-:W-:Y:S01]  /*0a60*/  IADD3 R70, P6, R78, R8.reuse, RZ ;  /* 0x000000084e467210 */ /* 0x080fe20007fde0ff */
[----:B------:R-:W-:Y:S01]  /*0a70*/  IMAD R99, R223, 0xc6, RZ ;  /* 0x000000c6df637824 */ /* 0x000fe200078e02ff */
[-C--:B------:R-:W-:Y:S01]  /*0a80*/  IADD3 R68, P0, R71, R8.reuse, RZ ;  /* 0x0000000847447210 */ /* 0x080fe20007f1e0ff */
[C---:B------:R-:W-:Y:S01]  /*0a90*/  IMAD R160, R223.reuse, 0x3a, RZ ;  /* 0x0000003adfa07824 */ /* 0x040fe200078e02ff */
[-C--:B------:R-:W-:Y:S01]  /*0aa0*/  LEA.HI.X.SX32 R37, R50, R9.reuse, 0x1, P2 ;  /* 0x0000000932257211 */ /* 0x080fe200010f0eff */
[C---:B------:R-:W-:Y:S01]  /*0ab0*/  IMAD R83, R223.reuse, 0xd6, RZ ;  /* 0x000000d6df537824 */ /* 0x040fe200078e02ff */
[CC--:B------:R-:W-:Y:S01]  /*0ac0*/  LEA.HI.X.SX32 R61, R223.reuse, R9.reuse, 0x1, P1 ;  /* 0x00000009df3d7211 */ /* 0x0c0fe200008f0eff */
[----:B------:R-:W-:Y:S01]  /*0ad0*/  IMAD R44, R223, 0x84, RZ ;  /* 0x00000084df2c7824 */ /* 0x000fe200078e02ff */
[-C--:B------:R-:W-:Y:S01]  /*0ae0*/  IADD3 R50, P2, R97, R8.reuse, RZ ;  /* 0x0000000861327210 */ /* 0x080fe20007f5e0ff */
[C---:B------:R-:W-:Y:S01]  /*0af0*/  IMAD R57, R223.reuse, 0x31, RZ ;  /* 0x00000031df397824 */ /* 0x040fe200078e02ff */
[-C--:B------:R-:W-:Y:S01]  /*0b00*/  IADD3 R66, P1, R66, R8.reuse, RZ ;  /* 0x0000000842427210 */ /* 0x080fe20007f3e0ff */
[----:B------:R-:W-:Y:S01]  /*0b10*/  IMAD R82, R223, 0xe4, RZ ;  /* 0x000000e4df527824 */ /* 0x000fe200078e02ff */
[-C--:B------:R-:W-:Y:S01]  /*0b20*/  LEA.HI.X.SX32 R41, R69, R9.reuse, 0x1, P3 ;  /* 0x0000000945297211 */ /* 0x080fe200018f0eff */
[----:B------:R-:W-:Y:S01]  /*0b30*/  IMAD R62, R223, 0x94, RZ ;  /* 0x00000094df3e7824 */ /* 0x000fe200078e02ff */
[-C--:B------:R-:W-:Y:S01]  /*0b40*/  LEA.HI.X.SX32 R71, R71, R9.reuse, 0x1, P6 ;  /* 0x0000000947477211 */ /* 0x080fe200030f0eff */
[C---:B------:R-:W-:Y:S01]  /*0b50*/  IMAD R103, R223.reuse, 0x63, RZ ;  /* 0x00000063df677824 */ /* 0x040fe200078e02ff */
[-C--:B------:R-:W-:Y:S01]  /*0b60*/  IADD3 R72, P3, R72, R8.reuse, RZ ;  /* 0x0000000848487210 */ /* 0x080fe20007f7e0ff */
[----:B------:R-:W-:Y:S01]  /*0b70*/  IMAD R105, R223, 0x6b, RZ ;  /* 0x0000006bdf697824 */ /* 0x000fe200078e02ff */
[-C--:B------:R-:W-:Y:S01]  /*0b80*/  LEA.HI.X.SX32 R69, R43, R9.reuse, 0x1, P0 ;  /* 0x000000092b457211 */ /* 0x080fe200000f0eff */
        /* <DEDUP_REMOVED lines=9> */
[-C--:B------:R-:W-:Y:S01]  /*0c20*/  LEA.HI.X.SX32 R67, R67, R9.reuse, 0x1, P1 ;  /* 0x0000000943437211 */ /* 0x080fe200008f0eff */
[----:B------:R-:W-:Y:S01]  /*0c30*/  IMAD R84, R223, 0x86, RZ ;  /* 0x00000086df547824 */ /* 0x000fe200078e02ff */
[-C--:B------:R-:W-:Y:S01]  /*0c40*/  IADD3 R56, P2, R77, R8.reuse, RZ ;  /* 0x000000084d387210 */ /* 0x080fe20007f5e0ff */
[----:B------:R-:W-:Y:S01]  /*0c50*/  IMAD R119, R223, 0xb, RZ ;  /* 0x0000000bdf777824 */ /* 0x000fe200078e02ff */
[----:B------:R-:W-:Y:S01]  /*0c60*/  IADD3 R86, P1, R73, R8, RZ ;  /* 0x0000000849567210 */ /* 0x000fe20007f3e0ff */
[C---:B------:R-:W-:Y:S01]  /*0c70*/  IMAD R159, R223.reuse, 0x36, RZ ;  /* 0x00000036df9f7824 */ /* 0x040fe200078e02ff */
[-C--:B------:R-:W-:Y:S01]  /*0c80*/  LEA.HI.X.SX32 R73, R164, R9.reuse, 0x1, P3 ;  /* 0x00000009a4497211 */ /* 0x080fe200018f0eff */
[----:B------:R-:W-:Y:S01]  /*0c90*/  IMAD R203, R223, 0x46, RZ ;  /* 0x00000046dfcb7824 */ /* 0x000fe200078e02ff */
[----:B------:R-:W-:-:S02]  /*0ca0*/  LEA.HI.X.SX32 R77, R77, R9, 0x1, P6 ;  /* 0x000000094d4d7211 */ /* 0x000fc400030f0eff */
[C---:B------:R-:W-:Y:S01]  /*0cb0*/  LEA R117, R223.reuse, R223, 0x1 ;  /* 0x000000dfdf757211 */ /* 0x040fe200078e08ff */
[----:B------:R-:W-:Y:S01]  /*0cc0*/  IMAD R85, R223, 0x43, RZ ;  /* 0x00000043df557824 */ /* 0x000fe200078e02ff */
[-C--:B------:R-:W-:Y:S01]  /*0cd0*/  IADD3 R88, P3, R79, R8.reuse, RZ ;  /* 0x000000084f587210 */ /* 0x080fe20007f7e0ff */
[----:B------:R-:W-:Y:S01]  /*0ce0*/  IMAD R87, R223, 0x4b, RZ ;  /* 0x0000004bdf577824 */ /* 0x000fe200078e02ff */
        /* <DEDUP_REMOVED lines=14> */
[----:B------:R-:W-:Y:S01]  /*0dd0*/  LEA.HI.X.SX32 R97, R97, R9, 0x1, P6 ;  /* 0x0000000961617211 */ /* 0x000fe200030f0eff */
[----:B------:R0:W2:Y:S01]  /*0de0*/  LDG.E.U16 R3, [R2.64] ;  /* 0x0000000602037981 */ /* 0x0000a2000c1e1500 */
[----:B------:R-:W-:-:S02]  /*0df0*/  LEA R74, P0, R223, R8, 0x2 ;  /* 0x00000008df4a7211 */ /* 0x000fc400078010ff */
[-C--:B------:R-:W-:Y:S01]  /*0e00*/  IADD3 R102, P6, R99, R8.reuse, RZ ;  /* 0x0000000863667210 */ /* 0x080fe20007fde0ff */
[C---:B------:R-:W-:Y:S01]  /*0e10*/  IMAD R170, R223.reuse, 0x7a, RZ ;  /* 0x0000007adfaa7824 */ /* 0x040fe200078e02ff */
[-C--:B------:R-:W-:Y:S01]  /*0e20*/  LEA.HI.X.SX32 R99, R160, R9.reuse, 0x1, P4 ;  /* 0x00000009a0637211 */ /* 0x080fe200020f0eff */
        /* <DEDUP_REMOVED lines=8> */
[C---:B0-----:R-:W-:Y:S01]  /*0eb0*/  IMAD R2, R223.reuse, 0x5b, RZ ;  /* 0x0000005bdf027824 */ /* 0x041fe200078e02ff */
[-C--:B------:R-:W-:Y:S01]  /*0ec0*/  IADD3 R80, P0, R82, R8.reuse, RZ ;  /* 0x0000000852507210 */ /* 0x080fe20007f1e0ff */
[C---:B------:R-:W-:Y:S01]  /*0ed0*/  IMAD R113, R223.reuse, 0x2c, RZ ;  /* 0x0000002cdf717824 */ /* 0x040fe200078e02ff */
        /* <DEDUP_REMOVED lines=28> */
[----:B------:R-:W-:Y:S01]  /*10a0*/  IADD3 R124, P4, R203, R8, RZ ;  /* 0x00000008cb7c7210 */ /* 0x000fe20007f9e0ff */
[----:B------:R-:W-:Y:S01]  /*10b0*/  IMAD R176, R223, 0x9a, RZ ;  /* 0x0000009adfb07824 */ /* 0x000fe200078e02ff */
[----:B------:R-:W-:-:S02]  /*10c0*/  LEA.HI.X.SX32 R95, R95, R9, 0x1, P0 ;  /* 0x000000095f5f7211 */ /* 0x000fc400000f0eff */
[C---:B------:R-:W-:Y:S01]  /*10d0*/  SHF.L.U32 R145, R223.reuse, 0x2, RZ ;  /* 0x00000002df917819 */ /* 0x040fe200000006ff */
        /* <DEDUP_REMOVED lines=14> */
[C---:B------:R-:W-:Y:S01]  /*11c0*/  IMAD R173, R223.reuse, 0x1e, RZ ;  /* 0x0000001edfad7824 */ /* 0x040fe200078e02ff */
[-C--:B------:R-:W-:Y:S01]  /*11d0*/  LEA.HI.X.SX32 R89, R112, R9.reuse, 0x1, P3 ;  /* 0x0000000970597211 */ /* 0x080fe200018f0eff */
[----:B------:R-:W-:Y:S01]  /*11e0*/  IMAD R193, R223, 0x17, RZ ;  /* 0x00000017dfc17824 */ /* 0x000fe200078e02ff */
[-C--:B------:R-:W-:Y:S01]  /*11f0*/  IADD3 R128, P6, R211, R8.reuse, RZ ;  /* 0x00000008d3807210 */ /* 0x080fe20007fde0ff */
[----:B------:R-:W-:Y:S01]  /*1200*/  IMAD R163, R223, 0x25, RZ ;  /* 0x00000025dfa37824 */ /* 0x000fe200078e02ff */
[-C--:B------:R-:W-:Y:S01]  /*1210*/  IADD3 R130, P4, R217, R8.reuse, RZ ;  /* 0x00000008d9827210 */ /* 0x080fe20007f9e0ff */
[----:B------:R-:W-:Y:S01]  /*1220*/  IMAD R165, R223, 0x2d, RZ ;  /* 0x0000002ddfa57824 */ /* 0x000fe200078e02ff */
[-C--:B------:R-:W-:Y:S01]  /*1230*/  IADD3 R112, P3, R101, R8.reuse, RZ ;  /* 0x0000000865707210 */ /* 0x080fe20007f7e0ff */
[C---:B------:R-:W-:Y:S01]  /*1240*/  IMAD R198, R223.reuse, 0xea, RZ ;  /* 0x000000eadfc67824 */ /* 0x040fe200078e02ff */
[-C--:B------:R-:W-:Y:S01]  /*1250*/  LEA.HI.X.SX32 R101, R2, R9.reuse, 0x1, P0 ;  /* 0x0000000902657211 */ /* 0x080fe200000f0eff */
[C---:B------:R-:W-:Y:S01]  /*1260*/  IMAD R154, R223.reuse, 0xf8, RZ ;  /* 0x000000f8df9a7824 */ /* 0x040fe200078e02ff */
[-C--:B------:R-:W-:Y:S01]  /*1270*/  LEA.HI.X.SX32 R83, R170, R9.reuse, 0x1, P5 ;  /* 0x00000009aa537211 */ /* 0x080fe200028f0eff */
[C---:B------:R-:W-:Y:S01]  /*1280*/  IMAD R178, R223.reuse, 0xaa, RZ ;  /* 0x000000aadfb27824 */ /* 0x040fe200078e02ff */
[-C--:B------:R-:W-:Y:S01]  /*1290*/  IADD3 R114, P0, R114, R8.reuse, RZ ;  /* 0x0000000872727210 */ /* 0x080fe20007f1e0ff */
[----:B------:R-:W-:Y:S01]  /*12a0*/  IMAD R157, R223, 0xe, RZ ;  /* 0x0000000edf9d7824 */ /* 0x000fe200078e02ff */
[-C--:B------:R-:W-:Y:S01]  /*12b0*/  LEA.HI.X.SX32 R109, R109, R9.reuse, 0x1, P2 ;  /* 0x000000096d6d7211 */ /* 0x080fe200010f0eff */
[C---:B------:R-:W-:Y:S01]  /*12c0*/  IMAD R188, R223.reuse, 0xba, RZ ;  /* 0x000000badfbc7824 */ /* 0x040fe200078e02ff */
[-C--:B------:R-:W-:Y:S01]  /*12d0*/  IADD3 R106, P5, R106, R8.reuse, RZ ;  /* 0x000000086a6a7210 */ /* 0x080fe20007fbe0ff */
[----:B------:R-:W-:Y:S01]  /*12e0*/  IMAD R199, R223, 0x75, RZ ;  /* 0x00000075dfc77824 */ /* 0x000fe200078e02ff */
[-C--:B------:R-:W-:Y:S01]  /*12f0*/  LEA.HI.X.SX32 R129, R129, R9.reuse, 0x1, P6 ;  /* 0x0000000981817211 */ /* 0x080fe200030f0eff */
[----:B------:R-:W-:Y:S01]  /*1300*/  IMAD R184, R223, 0x7c, RZ ;  /* 0x0000007cdfb87824 */ /* 0x000fe200078e02ff */
[----:B------:R-:W-:Y:S01]  /*1310*/  LEA.HI.X.SX32 R131, R131, R9, 0x1, P4 ;  /* 0x0000000983837211 */ /* 0x000fe200020f0eff */
[----:B------:R-:W-:Y:S01]  /*1320*/  IMAD R179, R223, 0x55, RZ ;  /* 0x00000055dfb37824 */ /* 0x000fe200078e02ff */
[-C--:B------:R-:W-:Y:S01]  /*1330*/  IADD3 R138, P2, R113, R8.reuse, RZ ;  /* 0x00000008718a7210 */ /* 0x080fe20007f5e0ff */
[----:B------:R-:W-:Y:S01]  /*1340*/  IMAD R205, R223, 0x4e, RZ ;  /* 0x0000004edfcd7824 */ /* 0x000fe200078e02ff */
[----:B------:R-:W-:-:S02]  /*1350*/  IADD3 R134, P6, R111, R8, RZ ;  /* 0x000000086f867210 */ /* 0x000fc40007fde0ff */
[C---:B------:R-:W-:Y:S01]  /*1360*/  LEA R183, R223.reuse, -R223, 0x4 ;  /* 0x800000dfdfb77211 */ /* 0x040fe200078e20ff */
        /* <DEDUP_REMOVED lines=21> */
[----:B------:R-:W-:Y:S01]  /*14c0*/  LEA.HI.X.SX32 R139, R139, R9, 0x1, P2 ;  /* 0x000000098b8b7211 */ /* 0x000fe200010f0eff */
[----:B------:R-:W-:Y:S01]  /*14d0*/  IMAD R235, R223, 0xcc, RZ ;  /* 0x000000ccdfeb7824 */ /* 0x000fe200078e02ff */
[-C--:B------:R-:W-:Y:S01]  /*14e0*/  IADD3 R156, P4, R143, R8.reuse, RZ ;  /* 0x000000088f9c7210 */ /* 0x080fe20007f9e0ff */
[----:B------:R0:W2:Y:S01]  /*14f0*/  LDG.E.U16 R248, [R248.64] ;  /* 0x00000006f8f87981 */ /* 0x0000a2000c1e1500 */
[----:B------:R-:W-:-:S02]  /*1500*/  LEA R144, P2, R223, R8, 0x3 ;  /* 0x00000008df907211 */ /* 0x000fc400078418ff */
[----:B------:R-:W-:Y:S02]  /*1510*/  LEA.HI.X.SX32 R143, R180, R9, 0x1, P1 ;  /* 0x00000009b48f7211 */ /* 0x000fe400008f0eff */
[C---:B------:R-:W-:Y:S01]  /*1520*/  LEA R197, R223.reuse, -R223, 0x5 ;  /* 0x800000dfdfc57211 */ /* 0x040fe200078e28ff */
        /* <DEDUP_REMOVED lines=26> */
[----:B------:R1:W2:Y:S01]  /*16d0*/  LDG.E.U16 R2, [R8.64] ;  /* 0x0000000608027981 */ /* 0x0002a2000c1e1500 */
[----:B------:R-:W-:-:S02]  /*16e0*/  LEA.HI.X.SX32 R151, R151, R9, 0x1, P2 ;  /* 0x0000000997977211 */ /* 0x000fc400010f0eff */
[-C--:B------:R-:W-:Y:S01]  /*16f0*/  IADD3 R166, P2, R155, R8.reuse, RZ ;  /* 0x000000089ba67210 */ /* 0x080fe20007f5e0ff */
[----:B------:R-:W2:Y:S01]  /*1700*/  LDG.E.U16 R16, [R16.64] ;  /* 0x0000000610107981 */ /* 0x000ea2000c1e1500 */
[-C--:B------:R-:W-:Y:S02]  /*1710*/  LEA.HI.X.SX32 R177, R177, R9.reuse, 0x1, P1 ;  /* 0x00000009b1b17211 */ /* 0x080fe400008f0eff */
[-C--:B------:R-:W-:Y:S01]  /*1720*/  LEA.HI.X.SX32 R147, R147, R9.reuse, 0x1, P3 ;  /* 0x0000000993937211 */ /* 0x080fe200018f0eff */
[----:B------:R0:W2:Y:S01]  /*1730*/  LDG.E.U16 R10, [R10.64] ;  /* 0x000000060a0a7981 */ /* 0x0000a2000c1e1500 */
[-C--:B------:R-:W-:Y:S02]  /*1740*/  LEA.HI.X.SX32 R159, R159, R9.reuse, 0x1, P6 ;  /* 0x000000099f9f7211 */ /* 0x080fe400030f0eff */
[----:B------:R-:W-:Y:S01]  /*1750*/  IADD3 R192, P1, R181, R8, RZ ;  /* 0x00000008b5c07210 */ /* 0x000fe20007f3e0ff */
[----:B------:R-:W2:Y:S01]  /*1760*/  LDG.E.U16 R12, [R12.64] ;  /* 0x000000060c0c7981 */ /* 0x000ea2000c1e1500 */
[----:B------:R-:W-:-:S02]  /*1770*/  LEA.HI.X.SX32 R133, R133, R9, 0x1, P5 ;  /* 0x0000000985857211 */ /* 0x000fc400028f0eff */
[-C--:B------:R-:W-:Y:S01]  /*1780*/  IADD3 R162, P3, R162, R8.reuse, RZ ;  /* 0x00000008a2a27210 */ /* 0x080fe20007f7e0ff */
[----:B------:R-:W2:Y:S01]  /*1790*/  LDG.E.U16 R26, [R26.64] ;  /* 0x000000061a1a7981 */ /* 0x000ea2000c1e1500 */
[-C--:B------:R-:W-:Y:S02]  /*17a0*/  IADD3 R164, P6, R164, R8.reuse, RZ ;  /* 0x00000008a4a47210 */ /* 0x080fe40007fde0ff */
[-C--:B------:R-:W-:Y:S01]  /*17b0*/  IADD3 R152, P5, R152, R8.reuse, RZ ;  /* 0x0000000898987210 */ /* 0x080fe20007fbe0ff */
[----:B------:R-:W2:Y:S01]  /*17c0*/  LDG.E.U16 R14, [R14.64] ;  /* 0x000000060e0e7981 */ /* 0x000ea2000c1e1500 */
[-C--:B------:R-:W-:Y:S02]  /*17d0*/  LEA.HI.X.SX32 R167, R167, R9.reuse, 0x1, P2 ;  /* 0x00000009a7a77211 */ /* 0x080fe400010f0eff */
[----:B------:R-:W-:Y:S01]  /*17e0*/  IADD3 R182, P2, R173, R8, RZ ;  /* 0x00000008adb67210 */ /* 0x000fe20007f5e0ff */
[----:B------:R-:W2:Y:S01]  /*17f0*/  LDG.E.U16 R18, [R18.64] ;  /* 0x0000000612127981 */ /* 0x000ea2000c1e1500 */
[----:B------:R-:W-:-:S02]  /*1800*/  LEA.HI.X.SX32 R193, R193, R9, 0x1, P1 ;  /* 0x00000009c1c17211 */ /* 0x000fc400008f0eff */
[----:B------:R-:W-:Y:S02]  /*1810*/  LEA.HI.X.SX32 R149, R149, R9, 0x1, P0 ;  /* 0x0000000995957211 */ /* 0x000fe400000f0eff */
[C---:B------:R-:W-:Y:S01]  /*1820*/  LEA R169, R223.reuse, -R223, 0x3 ;  /* 0x800000dfdfa97211 */ /* 0x040fe200078e18ff */
[----:B0-----:R-:W-:Y:S01]  /*1830*/  IMAD R249, R223, 0x9c, RZ ;  /* 0x0000009cdff97824 */ /* 0x001fe200078e02ff */
[-C--:B------:R-:W-:Y:S01]  /*1840*/  LEA.HI.X.SX32 R163, R163, R9.reuse, 0x1, P3 ;  /* 0x00000009a3a37211 */ /* 0x080fe200018f0eff */
[----:B------:R-:W2:Y:S01]  /*1850*/  LDG.E.U16 R20, [R20.64] ;  /* 0x0000000614147981 */ /* 0x000ea2000c1e1500 */
[----:B------:R-:W-:Y:S02]  /*1860*/  LEA.HI.X.SX32 R165, R165, R9, 0x1, P6 ;  /* 0x00000009a5a57211 */ /* 0x000fe400030f0eff */
[-C--:B------:R-:W-:Y:S01]  /*1870*/  IADD3 R198, P1, R198, R8.reuse, RZ ;  /* 0x00000008c6c67210 */ /* 0x080fe20007f3e0ff */
[----:B------:R-:W2:Y:S01]  /*1880*/  LDG.E.U16 R22, [R22.64] ;  /* 0x0000000616167981 */ /* 0x000ea2000c1e1500 */
[----:B------:R-:W-:-:S02]  /*1890*/  IADD3 R154, P0, R154, R8, RZ ;  /* 0x000000089a9a7210 */ /* 0x000fc40007f1e0ff */
[-C--:B------:R-:W-:Y:S01]  /*18a0*/  LEA.HI.X.SX32 R153, R153, R9.reuse, 0x1, P5 ;  /* 0x0000000999997211 */ /* 0x080fe200028f0eff */
[----:B------:R-:W2:Y:S01]  /*18b0*/  LDG.E.U16 R28, [R28.64] ;  /* 0x000000061c1c7981 */ /* 0x000ea2000c1e1500 */
[-C--:B------:R-:W-:Y:S02]  /*18c0*/  IADD3 R178, P3, R178, R8.reuse, RZ ;  /* 0x00000008b2b27210 */ /* 0x080fe40007f7e0ff */
[-C--:B------:R-:W-:Y:S01]  /*18d0*/  IADD3 R180, P6, R180, R8.reuse, RZ ;  /* 0x00000008b4b47210 */ /* 0x080fe20007fde0ff */
[----:B------:R-:W2:Y:S01]  /*18e0*/  LDG.E.U16 R30, [R30.64] ;  /* 0x000000061e1e7981 */ /* 0x000ea2000c1e1500 */
[C---:B------:R-:W-:Y:S02]  /*18f0*/  IADD3 R168, P5, R157.reuse, R8, RZ ;  /* 0x000000089da87210 */ /* 0x040fe40007fbe0ff */
[-C--:B------:R-:W-:Y:S01]  /*1900*/  LEA.HI.X.SX32 R157, R157, R9.reuse, 0x1, P4 ;  /* 0x000000099d9d7211 */ /* 0x080fe200020f0eff */
[----:B------:R-:W2:Y:S01]  /*1910*/  LDG.E.U16 R32, [R32.64] ;  /* 0x0000000620207981 */ /* 0x000ea2000c1e1500 */
[----:B------:R-:W-:-:S02]  /*1920*/  LEA.HI.X.SX32 R183, R183, R9, 0x1, P2 ;  /* 0x00000009b7b77211 */ /* 0x000fc400010f0eff */
[-C--:B------:R-:W-:Y:S01]  /*1930*/  IADD3 R172, P4, R172, R8.reuse, RZ ;  /* 0x00000008acac7210 */ /* 0x080fe20007f9e0ff */
[----:B------:R-:W2:Y:S01]  /*1940*/  LDG.E.U16 R34, [R34.64] ;  /* 0x0000000622227981 */ /* 0x000ea2000c1e1500 */
[----:B------:R-:W-:Y:S02]  /*1950*/  IADD3 R188, P2, R188, R8, RZ ;  /* 0x00000008bcbc7210 */ /* 0x000fe40007f5e0ff */
[-C--:B------:R-:W-:Y:S01]  /*1960*/  LEA.HI.X.SX32 R199, R199, R9.reuse, 0x1, P1 ;  /* 0x00000009c7c77211 */ /* 0x080fe200008f0eff */
[----:B------:R-:W2:Y:S01]  /*1970*/  LDG.E.U16 R36, [R36.64] ;  /* 0x0000000624247981 */ /* 0x000ea2000c1e1500 */
[-C--:B------:R-:W-:Y:S02]  /*1980*/  LEA.HI.X.SX32 R155, R184, R9.reuse, 0x1, P0 ;  /* 0x00000009b89b7211 */ /* 0x080fe400000f0eff */
[-C--:B------:R-:W-:Y:S01]  /*1990*/  LEA.HI.X.SX32 R179, R179, R9.reuse, 0x1, P3 ;  /* 0x00000009b3b37211 */ /* 0x080fe200018f0eff */
[----:B------:R-:W2:Y:S01]  /*19a0*/  LDG.E.U16 R46, [R46.64] ;  /* 0x000000062e2e7981 */ /* 0x000ea2000c1e1500 */
[----:B------:R-:W-:-:S02]  /*19b0*/  LEA.HI.X.SX32 R181, R181, R9, 0x1, P6 ;  /* 0x00000009b5b57211 */ /* 0x000fc400030f0eff */
[-C--:B------:R-:W-:Y:S01]  /*19c0*/  IADD3 R212, P1, R205, R8.reuse, RZ ;  /* 0x00000008cdd47210 */ /* 0x080fe20007f3e0ff */
[----:B------:R-:W2:Y:S01]  /*19d0*/  LDG.E.U16 R48, [R48.64] ;  /* 0x0000000630307981 */ /* 0x000ea2000c1e1500 */
[-C--:B------:R-:W-:Y:S02]  /*19e0*/  IADD3 R170, P0, R170, R8.reuse, RZ ;  /* 0x00000008aaaa7210 */ /* 0x080fe40007f1e0ff */
[-C--:B------:R-:W-:Y:S01]  /*19f0*/  IADD3 R194, P3, R194, R8.reuse, RZ ;  /* 0x00000008c2c27210 */ /* 0x080fe20007f7e0ff */
[----:B------:R-:W2:Y:S01]  /*1a00*/  LDG.E.U16 R50, [R50.64] ;  /* 0x0000000632327981 */ /* 0x000ea2000c1e1500 */
[----:B------:R-:W-:Y:S02]  /*1a10*/  IADD3 R196, P6, R185, R8, RZ ;  /* 0x00000008b9c47210 */ /* 0x000fe40007fde0ff */
[-C--:B------:R-:W-:Y:S01]  /*1a20*/  LEA.HI.X.SX32 R173, R173, R9.reuse, 0x1, P4 ;  /* 0x00000009adad7211 */ /* 0x080fe200020f0eff */
[----:B------:R-:W2:Y:S01]  /*1a30*/  LDG.E.U16 R52, [R52.64] ;  /* 0x0000000634347981 */ /* 0x000ea2000c1e1500 */
[----:B------:R-:W-:-:S02]  /*1a40*/  LEA.HI.X.SX32 R189, R189, R9, 0x1, P2 ;  /* 0x00000009bdbd7211 */ /* 0x000fc400010f0eff */
[----:B------:R-:W-:Y:S01]  /*1a50*/  LEA R187, R223, -R223, 0x7 ;  /* 0x800000dfdfbb7211 */ /* 0x000fe200078e38ff */
[----:B------:R-:W2:Y:S01]  /*1a60*/  LDG.E.U16 R54, [R54.64] ;  /* 0x0000000636367981 */ /* 0x000ea2000c1e1500 */
[-C--:B------:R-:W-:Y:S02]  /*1a70*/  LEA.HI.X.SX32 R169, R169, R9.reuse, 0x1, P5 ;  /* 0x00000009a9a97211 */ /* 0x080fe400028f0eff */
[-C--:B------:R-:W-:Y:S01]  /*1a80*/  IADD3 R186, P4, R186, R8.reuse, RZ ;  /* 0x00000008baba7210 */ /* 0x080fe20007f9e0ff */
[----:B------:R-:W2:Y:S01]  /*1a90*/  LDG.E.U16 R56, [R56.64] ;  /* 0x0000000638387981 */ /* 0x000ea2000c1e1500 */
[-C--:B------:R-:W-:Y:S02]  /*1aa0*/  IADD3 R206, P2, R239, R8.reuse, RZ ;  /* 0x00000008efce7210 */ /* 0x080fe40007f5e0ff */
[----:B------:R-:W-:Y:S01]  /*1ab0*/  LEA.HI.X.SX32 R213, R213, R9, 0x1, P1 ;  /* 0x00000009d5d57211 */ /* 0x000fe200008f0eff */
[----:B------:R-:W2:Y:S01]  /*1ac0*/  LDG.E.U16 R58, [R58.64] ;  /* 0x000000063a3a7981 */ /* 0x000ea2000c1e1500 */
[----:B------:R-:W-:-:S02]  /*1ad0*/  IADD3 R174, P5, R174, R8, RZ ;  /* 0x00000008aeae7210 */ /* 0x000fc40007fbe0ff */
[-C--:B------:R-:W-:Y:S01]  /*1ae0*/  LEA.HI.X.SX32 R171, R171, R9.reuse, 0x1, P0 ;  /* 0x00000009abab7211 */ /* 0x080fe200000f0eff */
[----:B------:R-:W2:Y:S01]  /*1af0*/  LDG.E.U16 R60, [R60.64] ;  /* 0x000000063c3c7981 */ /* 0x000ea2000c1e1500 */
[-C--:B------:R-:W-:Y:S02]  /*1b00*/  LEA.HI.X.SX32 R197, R197, R9.reuse, 0x1, P6 ;  /* 0x00000009c5c57211 */ /* 0x080fe400030f0eff */
[----:B------:R-:W-:Y:S01]  /*1b10*/  LEA.HI.X.SX32 R195, R195, R9, 0x1, P3 ;  /* 0x00000009c3c37211 */ /* 0x000fe200018f0eff */
[----:B------:R-:W2:Y:S01]  /*1b20*/  LDG.E.U16 R38, [R38.64] ;  /* 0x0000000626267981 */ /* 0x000ea2000c1e1500 */
[-C--:B------:R-:W-:Y:S02]  /*1b30*/  IADD3 R218, P1, R209, R8.reuse, RZ ;  /* 0x00000008d1da7210 */ /* 0x080fe40007f3e0ff */
[-C--:B------:R-:W-:Y:S01]  /*1b40*/  IADD3 R184, P0, R184, R8.reuse, RZ ;  /* 0x00000008b8b87210 */ /* 0x080fe20007f1e0ff */
[----:B------:R-:W-:Y:S01]  /*1b50*/  IMAD R227, R223, 0xae, RZ ;  /* 0x000000aedfe37824 */ /* 0x000fe200078e02ff */
[-C--:B------:R-:W-:Y:S01]  /*1b60*/  IADD3 R202, P6, R251, R8.reuse, RZ ;  /* 0x00000008fbca7210 */ /* 0x080fe20007fde0ff */
[----:B------:R-:W2:Y:S01]  /*1b70*/  LDG.E.U16 R64, [R64.64] ;  /* 0x0000000640407981 */ /* 0x000ea2000c1e1500 */
[----:B------:R-:W-:-:S02]  /*1b80*/  IADD3 R210, P3, R235, R8, RZ ;  /* 0x00000008ebd27210 */ /* 0x000fc40007f7e0ff */
[-C--:B------:R-:W-:Y:S01]  /*1b90*/  LEA.HI.X.SX32 R187, R187, R9.reuse, 0x1, P4 ;  /* 0x00000009bbbb7211 */ /* 0x080fe200020f0eff */
[----:B------:R-:W-:Y:S01]  /*1ba0*/  IMAD R239, R223, 0xee, RZ ;  /* 0x000000eedfef7824 */ /* 0x000fe200078e02ff */
[-C--:B------:R-:W-:Y:S01]  /*1bb0*/  LEA.HI.X.SX32 R207, R207, R9.reuse, 0x1, P2 ;  /* 0x00000009cfcf7211 */ /* 0x080fe200010f0eff */
[----:B------:R-:W2:Y:S01]  /*1bc0*/  LDG.E.U16 R70, [R70.64] ;  /* 0x0000000646467981 */ /* 0x000ea2000c1e1500 */
[-C--:B------:R-:W-:Y:S02]  /*1bd0*/  LEA.HI.X.SX32 R175, R175, R9.reuse, 0x1, P5 ;  /* 0x00000009afaf7211 */ /* 0x080fe400028f0eff */
[-C--:B------:R-:W-:Y:S01]  /*1be0*/  IADD3 R204, P4, R249, R8.reuse, RZ ;  /* 0x00000008f9cc7210 */ /* 0x080fe20007f9e0ff */
[----:B------:R-:W2:Y:S01]  /*1bf0*/  LDG.E.U16 R74, [R74.64] ;  /* 0x000000064a4a7981 */ /* 0x000ea2000c1e1500 */
[-C--:B------:R-:W-:Y:S01]  /*1c00*/  IADD3 R222, P2, R221, R8.reuse, RZ ;  /* 0x00000008ddde7210 */ /* 0x080fe20007f5e0ff */
[----:B------:R-:W-:Y:S01]  /*1c10*/  IMAD R221, R223, 0x37, RZ ;  /* 0x00000037dfdd7824 */ /* 0x000fe200078e02ff */
[----:B------:R-:W-:Y:S01]  /*1c20*/  LEA.HI.X.SX32 R219, R219, R9, 0x1, P1 ;  /* 0x00000009dbdb7211 */ /* 0x000fe200008f0eff */
[----:B------:R-:W2:Y:S01]  /*1c30*/  LDG.E.U16 R44, [R44.64] ;  /* 0x000000062c2c7981 */ /* 0x000ea2000c1e1500 */
[----:B------:R-:W-:-:S02]  /*1c40*/  IADD3 R190, P5, R190, R8, RZ ;  /* 0x00000008bebe7210 */ /* 0x000fc40007fbe0ff */
[-C--:B------:R-:W-:Y:S01]  /*1c50*/  LEA.HI.X.SX32 R185, R185, R9.reuse, 0x1, P0 ;  /* 0x00000009b9b97211 */ /* 0x080fe200000f0eff */
[----:B------:R-:W2:Y:S01]  /*1c60*/  LDG.E.U16 R62, [R62.64] ;  /* 0x000000063e3e7981 */ /* 0x000ea2000c1e1500 */
[-C--:B------:R-:W-:Y:S02]  /*1c70*/  LEA.HI.X.SX32 R203, R203, R9.reuse, 0x1, P6 ;  /* 0x00000009cbcb7211 */ /* 0x080fe400030f0eff */
[-C--:B------:R-:W-:Y:S01]  /*1c80*/  IADD3 R224, P1, R225, R8.reuse, RZ ;  /* 0x00000008e1e07210 */ /* 0x080fe20007f3e0ff */
[----:B------:R-:W-:Y:S01]  /*1c90*/  IMAD R225, R223, 0x7e, RZ ;  /* 0x0000007edfe17824 */ /* 0x000fe200078e02ff */
[----:B------:R-:W-:Y:S01]  /*1ca0*/  LEA.HI.X.SX32 R211, R211, R9, 0x1, P3 ;  /* 0x00000009d3d37211 */ /* 0x000fe200018f0eff */
[----:B------:R-:W2:Y:S01]  /*1cb0*/  LDG.E.U16 R66, [R66.64] ;  /* 0x0000000642427981 */ /* 0x000ea2000c1e1500 */
[-C--:B------:R-:W-:Y:S02]  /*1cc0*/  IADD3 R200, P0, R200, R8.reuse, RZ ;  /* 0x00000008c8c87210 */ /* 0x080fe40007f1e0ff */
[-C--:B------:R-:W-:Y:S01]  /*1cd0*/  IADD3 R216, P6, R231, R8.reuse, RZ ;  /* 0x00000008e7d87210 */ /* 0x080fe20007fde0ff */
[----:B------:R-:W2:Y:S01]  /*1ce0*/  LDG.E.U16 R72, [R72.64] ;  /* 0x0000000648487981 */ /* 0x000ea2000c1e1500 */
[----:B------:R-:W-:-:S02]  /*1cf0*/  IADD3 R228, P3, R215, R8, RZ ;  /* 0x00000008d7e47210 */ /* 0x000fc40007f7e0ff */
[-C--:B------:R-:W-:Y:S01]  /*1d00*/  LEA.HI.X.SX32 R205, R205, R9.reuse, 0x1, P4 ;  /* 0x00000009cdcd7211 */ /* 0x080fe200020f0eff */
[----:B------:R-:W2:Y:S01]  /*1d10*/  LDG.E.U16 R76, [R76.64] ;  /* 0x000000064c4c7981 */ /* 0x000ea2000c1e1500 */
[-C--:B------:R-:W-:Y:S02]  /*1d20*/  LEA.HI.X.SX32 R191, R191, R9.reuse, 0x1, P5 ;  /* 0x00000009bfbf7211 */ /* 0x080fe400028f0eff */
[-C--:B------:R-:W-:Y:S01]  /*1d30*/  IADD3 R220, P4, R229, R8.reuse, RZ ;  /* 0x00000008e5dc7210 */ /* 0x080fe20007f9e0ff */
[----:B------:R-:W2:Y:S01]  /*1d40*/  LDG.E.U16 R78, [R78.64] ;  /* 0x000000064e4e7981 */ /* 0x000ea2000c1e1500 */
[----:B------:R-:W-:Y:S01]  /*1d50*/  IADD3 R208, P5, R237, R8, RZ ;  /* 0x00000008edd07210 */ /* 0x000fe20007fbe0ff */
[----:B------:R-:W-:Y:S01]  /*1d60*/  IMAD R237, R223, 0xde, RZ ;  /* 0x000000dedfed7824 */ /* 0x000fe200078e02ff */
[-C--:B------:R-:W-:Y:S01]  /*1d70*/  LEA.HI.X.SX32 R201, R201, R9.reuse, 0x1, P0 ;  /* 0x00000009c9c97211 */ /* 0x080fe200000f0eff */
[----:B------:R-:W-:Y:S01]  /*1d80*/  IMAD R231, R223, 0xbe, RZ ;  /* 0x000000bedfe77824 */ /* 0x000fe200078e02ff */
[-C--:B------:R-:W-:Y:S01]  /*1d90*/  LEA.HI.X.SX32 R229, R221, R9.reuse, 0x1, P3 ;  /* 0x00000009dde57211 */ /* 0x080fe200018f0eff */
[----:B------:R-:W2:Y:S01]  /*1da0*/  LDG.E.U16 R80, [R80.64] ;  /* 0x0000000650507981 */ /* 0x000ea2000c1e1500 */
[----:B------:R-:W-:-:S02]  /*1db0*/  LEA.HI.X.SX32 R217, R217, R9, 0x1, P6 ;  /* 0x00000009d9d97211 */ /* 0x000fc400030f0eff */
[-C--:B------:R-:W-:Y:S01]  /*1dc0*/  IADD3 R214, P0, R233, R8.reuse, RZ ;  /* 0x00000008e9d67210 */ /* 0x080fe20007f1e0ff */
[C---:B------:R-:W-:Y:S01]  /*1dd0*/  IMAD R233, R223.reuse, 0xce, RZ ;  /* 0x000000cedfe97824 */ /* 0x040fe200078e02ff */
[----:B------:R-:W-:Y:S01]  /*1de0*/  LEA R221, R223, -R223, 0x6 ;  /* 0x800000dfdfdd7211 */ /* 0x000fe200078e30ff */
[----:B------:R-:W2:Y:S01]  /*1df0*/  LDG.E.U16 R90, [R90.64] ;  /* 0x000000065a5a7981 */ /* 0x000ea2000c1e1500 */
[-C--:B------:R-:W-:Y:S02]  /*1e00*/  IADD3 R234, P6, R225, R8.reuse, RZ ;  /* 0x00000008e1ea7210 */ /* 0x080fe40007fde0ff */
[-C--:B------:R-:W-:Y:S01]  /*1e10*/  LEA.HI.X.SX32 R209, R209, R9.reuse, 0x1, P5 ;  /* 0x00000009d1d17211 */ /* 0x080fe200028f0eff */
[----:B------:R-:W2:Y:S01]  /*1e20*/  LDG.E.U16 R94, [R94.64] ;  /* 0x000000065e5e7981 */ /* 0x000ea2000c1e1500 */
[-C--:B------:R-:W-:Y:S02]  /*1e30*/  LEA.HI.X.SX32 R235, R221, R9.reuse, 0x1, P6 ;  /* 0x00000009ddeb7211 */ /* 0x080fe400030f0eff */
[-C--:B------:R-:W-:Y:S01]  /*1e40*/  LEA.HI.X.SX32 R215, R215, R9.reuse, 0x1, P0 ;  /* 0x00000009d7d77211 */ /* 0x080fe200000f0eff */
[----:B------:R-:W2:Y:S01]  /*1e50*/  LDG.E.U16 R96, [R96.64] ;  /* 0x0000000660607981 */ /* 0x000ea2000c1e1500 */
[-C--:B------:R-:W-:Y:S01]  /*1e60*/  IADD3 R236, P6, R237, R8.reuse, RZ ;  /* 0x00000008edec7210 */ /* 0x080fe20007fde0ff */
[----:B------:R-:W-:Y:S01]  /*1e70*/  IMAD R237, R223, 0x47, RZ ;  /* 0x00000047dfed7824 */ /* 0x000fe200078e02ff */
[----:B------:R-:W-:Y:S01]  /*1e80*/  LEA.HI.X.SX32 R221, R225, R9, 0x1, P4 ;  /* 0x00000009e1dd7211 */ /* 0x000fe200020f0eff */
[----:B------:R-:W2:Y:S01]  /*1e90*/  LDG.E.U16 R98, [R98.64] ;  /* 0x0000000662627981 */ /* 0x000ea2000c1e1500 */
[----:B------:R-:W-:-:S03]  /*1ea0*/  IADD3 R226, P5, R227, R8, RZ ;  /* 0x00000008e3e27210 */ /* 0x000fc60007fbe0ff */
[----:B------:R-:W2:Y:S01]  /*1eb0*/  LDG.E.U16 R82, [R82.64] ;  /* 0x0000000652527981 */ /* 0x000ea2000c1e1500 */
[-C--:B------:R-:W-:Y:S01]  /*1ec0*/  IADD3 R230, P3, R231, R8.reuse, RZ ;  /* 0x00000008e7e67210 */ /* 0x080fe20007f7e0ff */
[----:B------:R-:W-:Y:S01]  /*1ed0*/  IMAD R225, R223, 0x4f, RZ ;  /* 0x0000004fdfe17824 */ /* 0x000fe200078e02ff */
[-C--:B------:R-:W-:Y:S01]  /*1ee0*/  IADD3 R232, P0, R233, R8.reuse, RZ ;  /* 0x00000008e9e87210 */ /* 0x080fe20007f1e0ff */
[----:B------:R-:W2:Y:S01]  /*1ef0*/  LDG.E.U16 R84, [R84.64] ;  /* 0x0000000654547981 */ /* 0x000ea2000c1e1500 */
[----:B------:R-:W-:Y:S01]  /*1f00*/  IADD3 R238, P4, R239, R8, RZ ;  /* 0x00000008efee7210 */ /* 0x000fe20007f9e0ff */
[C---:B------:R-:W-:Y:S02]  /*1f10*/  IMAD R227, R223.reuse, 0x57, RZ ;  /* 0x00000057dfe37824 */ /* 0x040fe400078e02ff */
[----:B------:R-:W2:Y:S01]  /*1f20*/  LDG.E.U16 R86, [R86.64] ;  /* 0x0000000656567981 */ /* 0x000ea2000c1e1500 */
[----:B------:R-:W-:-:S03]  /*1f30*/  IMAD R231, R223, 0x5f, RZ ;  /* 0x0000005fdfe77824 */ /* 0x000fc600078e02ff */
[----:B------:R-:W2:Y:S01]  /*1f40*/  LDG.E.U16 R88, [R88.64] ;  /* 0x0000000658587981 */ /* 0x000ea2000c1e1500 */
[----:B------:R-:W-:-:S03]  /*1f50*/  IMAD R233, R223, 0x67, RZ ;  /* 0x00000067dfe97824 */ /* 0x000fc600078e02ff */
[----:B------:R-:W2:Y:S01]  /*1f60*/  LDG.E.U16 R100, [R100.64] ;  /* 0x0000000664647981 */ /* 0x000ea2000c1e1500 */
[----:B-1----:R-:W-:-:S03]  /*1f70*/  IMAD R8, R223, 0x6f, RZ ;  /* 0x0000006fdf087824 */ /* 0x002fc600078e02ff */
[----:B------:R-:W2:Y:S01]  /*1f80*/  LDG.E.U16 R102, [R102.64] ;  /* 0x0000000666667981 */ /* 0x000ea2000c1e1500 */
[----:B------:R-:W-:-:S03]  /*1f90*/  IMAD R239, R223, 0x77, RZ ;  /* 0x00000077dfef7824 */ /* 0x000fc600078e02ff */
[----:B------:R-:W3:Y:S04]  /*1fa0*/  LDG.E.U16 R104, [R104.64] ;  /* 0x0000000668687981 */ /* 0x000ee8000c1e1500 */
[----:B------:R-:W4:Y:S04]  /*1fb0*/  LDG.E.U16 R106, [R106.64] ;  /* 0x000000066a6a7981 */ /* 0x000f28000c1e1500 */
[----:B------:R-:W4:Y:S04]  /*1fc0*/  LDG.E.U16 R116, [R116.64] ;  /* 0x0000000674747981 */ /* 0x000f28000c1e1500 */
[----:B------:R-:W4:Y:S04]  /*1fd0*/  LDG.E.U16 R118, [R118.64] ;  /* 0x0000000676767981 */ /* 0x000f28000c1e1500 */
[----:B------:R-:W4:Y:S04]  /*1fe0*/  LDG.E.U16 R120, [R120.64] ;  /* 0x0000000678787981 */ /* 0x000f28000c1e1500 */
[----:B------:R-:W4:Y:S04]  /*1ff0*/  LDG.E.U16 R122, [R122.64] ;  /* 0x000000067a7a7981 */ /* 0x000f28000c1e1500 */
[----:B------:R-:W5:Y:S04]  /*2000*/  LDG.E.U16 R124, [R124.64] ;  /* 0x000000067c7c7981 */ /* 0x000f68000c1e1500 */
[----:B------:R-:W5:Y:S04]  /*2010*/  LDG.E.U16 R126, [R126.64] ;  /* 0x000000067e7e7981 */ /* 0x000f68000c1e1500 */
[----:B------:R-:W5:Y:S04]  /*2020*/  LDG.E.U16 R128, [R128.64] ;  /* 0x0000000680807981 */ /* 0x000f68000c1e1500 */
[----:B------:R-:W5:Y:S04]  /*2030*/  LDG.E.U16 R130, [R130.64] ;  /* 0x0000000682827981 */ /* 0x000f68000c1e1500 */
[----:B------:R-:W5:Y:S01]  /*2040*/  LDG.E.U16 R108, [R108.64] ;  /* 0x000000066c6c7981 */ /* 0x000f62000c1e1500 */
[----:B------:R-:W-:-:S03]  /*2050*/  LEA.HI.X.SX32 R223, R237, R9, 0x1, P2 ;  /* 0x00000009eddf7211 */ /* 0x000fc600010f0eff */
        /* <DEDUP_REMOVED lines=12> */
[----:B------:R-:W5:Y:S04]  /*2120*/  LDG.E.U16 R144, [R144.64] ;  /* 0x0000000690907981 */ /* 0x000f68000c1e1500 */
        /* <DEDUP_REMOVED lines=54> */
[----:B------:R-:W5:Y:S01]  /*2490*/  LDG.E.U16 R186, [R186.64] ;  /* 0x00000006baba7981 */ /* 0x000f62000c1e1500 */
[----:B------:R-:W-:-:S04]  /*24a0*/  LOP3.LUT R252, R247, 0xff, RZ, 0xc0, !PT ;  /* 0x000000fff7fc7812 */ /* 0x000fc800078ec0ff */
[----:B------:R-:W-:-:S04]  /*24b0*/  SHF.L.U32 R9, R252, 0x1, RZ ;  /* 0x00000001fc097819 */ /* 0x000fc800000006ff */
[C---:B------:R-:W-:Y:S01]  /*24c0*/  LOP3.LUT R11, R9.reuse, 0x10, RZ, 0x3c, !PT ;  /* 0x00000010090b7812 */ /* 0x040fe200078e3cff */
[----:B--2---:R0:W-:Y:S04]  /*24d0*/  STS.U16 [R9+0x2000], R3 ;  /* 0x0020000309007388 */ /* 0x0041e80000000400 */
[----:B---3--:R-:W-:Y:S01]  /*24e0*/  STS.U16 [R9+0x1000], R4 ;  /* 0x0010000409007388 */ /* 0x008fe20000000400 */
[----:B0-----:R-:W-:-:S03]  /*24f0*/  LOP3.LUT R3, R9, 0x20, RZ, 0x3c, !PT ;  /* 0x0000002009037812 */ /* 0x001fc600078e3cff */
[----:B------:R-:W-:Y:S04]  /*2500*/  STS.U16 [R9], R2 ;  /* 0x0000000209007388 */ /* 0x000fe80000000400 */
[----:B------:R-:W-:Y:S04]  /*2510*/  STS.U16 [R9+0x4000], R248 ;  /* 0x004000f809007388 */ /* 0x000fe80000000400 */
[----:B------:R-:W-:Y:S04]  /*2520*/  STS.U16 [R9+0x8000], R246 ;  /* 0x008000f609007388 */ /* 0x000fe80000000400 */
[----:B----4-:R-:W-:Y:S04]  /*2530*/  STS.U16 [R9+0x9000], R245 ;  /* 0x009000f509007388 */ /* 0x010fe80000000400 */
[----:B------:R-:W-:Y:S04]  /*2540*/  STS.U16 [R9+0x5000], R243 ;  /* 0x005000f309007388 */ /* 0x000fe80000000400 */
        /* <DEDUP_REMOVED lines=25> */
[----:B------:R0:W-:Y:S04]  /*26e0*/  STS.U16 [R3+0x1400], R7 ;  /* 0x0014000703007388 */ /* 0x0001e80000000400 */
[----:B------:R-:W-:Y:S01]  /*26f0*/  STS.U16 [R3+0x2400], R64 ;  /* 0x0024004003007388 */ /* 0x000fe20000000400 */
[----:B0-----:R-:W-:-:S03]  /*2700*/  LOP3.LUT R7, R9, 0x30, RZ, 0x3c, !PT ;  /* 0x0000003009077812 */ /* 0x001fc600078e3cff */
        /* <DEDUP_REMOVED lines=14> */
[----:B------:R-:W-:Y:S04]  /*27f0*/  STS.U16 [R7+0x8600], R84 ;  /* 0x0086005407007388 */ /* 0x000fe80000000400 */
        /* <DEDUP_REMOVED lines=11> */
[----:B-----5:R-:W-:Y:S04]  /*28b0*/  STS.U16 [R7+0x4600], R124 ;  /* 0x0046007c07007388 */ /* 0x020fe80000000400 */
        /* <DEDUP_REMOVED lines=20> */
[----:B------:R0:W-:Y:S01]  /*2a00*/  STS.U16 [R3+0xf800], R154 ;  /* 0x00f8009a03007388 */ /* 0x0001e20000000400 */
[----:B------:R-:W-:-:S03]  /*2a10*/  SHF.L.U32 R0, R0, 0x8, RZ ;  /* 0x0000000800007819 */ /* 0x000fc600000006ff */
[----:B------:R1:W-:Y:S01]  /*2a20*/  STS.U16 [R7+0xa00], R5 ;  /* 0x000a000507007388 */ /* 0x0003e20000000400 */
[----:B0-----:R-:W-:-:S03]  /*2a30*/  LOP3.LUT R3, R9, 0x60, RZ, 0x3c, !PT ;  /* 0x0000006009037812 */ /* 0x001fc600078e3cff */
[----:B------:R-:W-:Y:S01]  /*2a40*/  STS.U16 [R7+0x1a00], R68 ;  /* 0x001a004407007388 */ /* 0x000fe20000000400 */
[----:B-1----:R-:W-:-:S03]  /*2a50*/  LOP3.LUT R5, R9, 0x70, RZ, 0x3c, !PT ;  /* 0x0000007009057812 */ /* 0x002fc600078e3cff */
[----:B------:R-:W-:Y:S01]  /*2a60*/  STS.U16 [R7+0x2a00], R92 ;  /* 0x002a005c07007388 */ /* 0x000fe20000000400 */
[----:B------:R-:W-:-:S03]  /*2a70*/  IADD3 R245, R0, 0x100, RZ ;  /* 0x0000010000f57810 */ /* 0x000fc60007ffe0ff */
        /* <DEDUP_REMOVED lines=42> */
[----:B------:R-:W-:Y:S01]  /*2d20*/  STS.U16 [R5+0xee00], R238 ;  /* 0x00ee00ee05007388 */ /* 0x000fe20000000400 */
[----:B------:R-:W-:-:S02]  /*2d30*/  ISETP.GE.AND P0, PT, R245, 0x1, PT ;  /* 0x00000001f500780c */ /* 0x000fc40003f06270 */
[C---:B------:R-:W-:Y:S01]  /*2d40*/  LOP3.LUT R246, R247.reuse, 0x3, RZ, 0xc0, !PT ;  /* 0x00000003f7f67812 */ /* 0x040fe200078ec0ff */
[----:B------:R-:W-:Y:S01]  /*2d50*/  STS.U16 [R5+0x1e00], R182 ;  /* 0x001e00b605007388 */ /* 0x000fe20000000400 */
[----:B0-----:R-:W-:Y:S01]  /*2d60*/  MOV R204, 0x3f800000 ;  /* 0x3f80000000cc7802 */ /* 0x001fe20000000f00 */
[----:B------:R-:W-:Y:S01]  /*2d70*/  CS2R R32, SRZ ;  /* 0x0000000000207805 */ /* 0x000fe2000001ff00 */
[----:B------:R-:W-:Y:S01]  /*2d80*/  MOV R9, 0xff800000 ;  /* 0xff80000000097802 */ /* 0x000fe20000000f00 */
[----:B------:R0:W-:Y:S01]  /*2d90*/  STS.U16 [R5+0xfe00], R186 ;  /* 0x00fe00ba05007388 */ /* 0x0001e20000000400 */
[----:B------:R-:W-:Y:S01]  /*2da0*/  MOV R12, 0xff800000 ;  /* 0xff800000000c7802 */ /* 0x000fe20000000f00 */
[----:B------:R-:W-:Y:S01]  /*2db0*/  CS2R R34, SRZ ;  /* 0x0000000000227805 */ /* 0x000fe2000001ff00 */
        /* <DEDUP_REMOVED lines=26> */
[----:B0-----:R-:W-:Y:S01]  /*2f60*/  CS2R R186, SRZ ;  /* 0x0000000000ba7805 */ /* 0x001fe2000001ff00 */
        /* <DEDUP_REMOVED lines=40> */
[----:B------:R-:W-:-:S02]  /*31f0*/  LOP3.LUT R251, R247, 0xe0, RZ, 0xc0, !PT ;  /* 0x000000e0f7fb7812 */ /* 0x000fc400078ec0ff */
[C---:B------:R-:W-:Y:S02]  /*3200*/  LOP3.LUT R250, R247.reuse, 0x1c, RZ, 0xc0, !PT ;  /* 0x0000001cf7fa7812 */ /* 0x040fe400078ec0ff */
[----:B------:R-:W-:Y:S02]  /*3210*/  SHF.L.U32 R249, R247, 0x1, RZ ;  /* 0x00000001f7f97819 */ /* 0x000fe400000006ff */
[----:B------:R-:W-:Y:S01]  /*3220*/  SHF.L.U32 R248, R246, 0x5, RZ ;  /* 0x00000005f6f87819 */ /* 0x000fe200000006ff */
[----:B------:R-:W-:Y:S05]  /*3230*/  @!P0 BRA `(.L_x_0) ;  /* 0x000029f000008947 */ /* 0x000fea0003800000 */
[----:B------:R-:W0:Y:S01]  /*3240*/  S2R R8, SR_CTAID.Y ;  /* 0x0000000000087919 */ /* 0x000e220000002600 */
[----:B------:R-:W-:Y:S01]  /*3250*/  SHF.R.U32.HI R5, RZ, 0x1, R251 ;  /* 0x00000001ff057819 */ /* 0x000fe200000116fb */
[----:B------:R-:W-:Y:S01]  /*3260*/  CS2R R32, SRZ ;  /* 0x0000000000207805 */ /* 0x000fe2000001ff00 */
[C---:B------:R-:W-:Y:S01]  /*3270*/  LOP3.LUT R3, R247.reuse, 0x7f, RZ, 0xc0, !PT ;  /* 0x0000007ff7037812 */ /* 0x040fe200078ec0ff */
[----:B------:R-:W-:Y:S01]  /*3280*/  CS2R R34, SRZ ;  /* 0x0000000000227805 */ /* 0x000fe2000001ff00 */
[----:B------:R-:W-:Y:S01]  /*3290*/  LOP3.LUT P0, RZ, R247, 0x80, RZ, 0xc0, !PT ;  /* 0x00000080f7ff7812 */ /* 0x000fe2000780c0ff */
[----:B------:R-:W-:Y:S01]  /*32a0*/  CS2R R36, SRZ ;  /* 0x0000000000247805 */ /* 0x000fe2000001ff00 */
[----:B------:R-:W-:Y:S01]  /*32b0*/  LEA.HI R5, R250, R5, RZ, 0x1e ;  /* 0x00000005fa057211 */ /* 0x000fe200078ff0ff */
[C---:B------:R-:W-:Y:S01]  /*32c0*/  IMAD R4, R3.reuse, c[0x0][0x1a8], RZ ;  /* 0x00006a0003047a24 */ /* 0x040fe200078e02ff */
[----:B------:R-:W-:Y:S01]  /*32d0*/  SHF.L.U32 R6, R3, 0x1, RZ ;  /* 0x0000000103067819 */ /* 0x000fe200000006ff */
[----:B------:R-:W-:Y:S01]  /*32e0*/  CS2R R38, SRZ ;  /* 0x0000000000267805 */ /* 0x000fe2000001ff00 */
[----:B------:R-:W-:Y:S01]  /*32f0*/  SEL R7, RZ, 0x110, !P0 ;  /* 0x00000110ff077807 */ /* 0x000fe20004000000 */
[----:B------:R-:W-:Y:S01]  /*3300*/  CS2R R40, SRZ ;  /* 0x0000000000287805 */ /* 0x000fe2000001ff00 */
[----:B------:R-:W-:Y:S01]  /*3310*/  IADD3 R5, R0, R5, RZ ;  /* 0x0000000500057210 */ /* 0x000fe20007ffe0ff */
[----:B------:R-:W-:Y:S01]  /*3320*/  CS2R R42, SRZ ;  /* 0x00000000002a7805 */ /* 0x000fe2000001ff00 */
[----:B------:R-:W-:Y:S01]  /*3330*/  LOP3.LUT R6, R7, R6, RZ, 0x3c, !PT ;  /* 0x0000000607067212 */ /* 0x000fe200078e3cff */
[----:B------:R-:W-:Y:S01]  /*3340*/  CS2R R44, SRZ ;  /* 0x00000000002c7805 */ /* 0x000fe2000001ff00 */
[C---:B------:R-:W-:Y:S01]  /*3350*/  LOP3.LUT R7, R247.reuse, 0xf, RZ, 0xc0, !PT ;  /* 0x0000000ff7077812 */ /* 0x040fe200078ec0ff */
[----:B------:R-:W-:Y:S01]  /*3360*/  CS2R R46, SRZ ;  /* 0x00000000002e7805 */ /* 0x000fe2000001ff00 */
[----:B------:R-:W-:Y:S01]  /*3370*/  LOP3.LUT R15, R247, 0x7, RZ, 0xc0, !PT ;  /* 0x00000007f70f7812 */ /* 0x000fe200078ec0ff */
[----:B------:R-:W-:Y:S01]  /*3380*/  CS2R R48, SRZ ;  /* 0x0000000000307805 */ /* 0x000fe2000001ff00 */
[----:B------:R-:W-:Y:S01]  /*3390*/  MOV R21, c[0x0][0x1a4] ;  /* 0x0000690000157a02 */ /* 0x000fe20000000f00 */
[----:B------:R-:W-:Y:S01]  /*33a0*/  IMAD R10, R7, c[0x0][0x1b4], RZ ;  /* 0x00006d00070a7a24 */ /* 0x000fe200078e02ff */
[----:B------:R-:W-:Y:S01]  /*33b0*/  MOV R23, c[0x0][0x1b8] ;  /* 0x00006e0000177a02 */ /* 0x000fe20000000f00 */
[C---:B0-----:R-:W-:Y:S01]  /*33c0*/  IMAD R0, R8.reuse, c[0x0][0x1a0], RZ ;  /* 0x0000680008007a24 */ /* 0x041fe200078e02ff */
[----:B------:R-:W-:Y:S01]  /*33d0*/  MOV R204, 0x3f800000 ;  /* 0x3f80000000cc7802 */ /* 0x000fe20000000f00 */
[----:B------:R-:W-:Y:S01]  /*33e0*/  IMAD R2, R8, c[0x0][0x1b0], RZ ;  /* 0x00006c0008027a24 */ /* 0x000fe200078e02ff */
[----:B------:R-:W-:Y:S01]  /*33f0*/  LOP3.LUT R8, R249, 0x10, RZ, 0xc0, !PT ;  /* 0x00000010f9087812 */ /* 0x000fe200078ec0ff */
[----:B------:R-:W-:Y:S01]  /*3400*/  IMAD.HI R7, R4, 0x2, RZ ;  /* 0x0000000204077827 */ /* 0x000fe200078e02ff */
[----:B------:R-:W-:Y:S01]  /*3410*/  SHF.L.U32 R3, R0, 0x1, RZ ;  /* 0x0000000100037819 */ /* 0x000fe200000006ff */
[----:B------:R-:W-:Y:S01]  /*3420*/  CS2R R50, SRZ ;  /* 0x0000000000327805 */ /* 0x000fe2000001ff00 */
[----:B------:R-:W-:Y:S01]  /*3430*/  LOP3.LUT R14, R8, 0xe0, R247, 0xf8, !PT ;  /* 0x000000e0080e7812 */ /* 0x000fe200078ef8f7 */
[----:B------:R-:W-:Y:S01]  /*3440*/  IMAD.HI R0, R0, 0x2, RZ ;  /* 0x0000000200007827 */ /* 0x000fe200078e02ff */
[----:B------:R-:W-:Y:S01]  /*3450*/  SHF.L.U32 R8, R4, 0x1, RZ ;  /* 0x0000000104087819 */ /* 0x000fe200000006ff */
[----:B------:R-:W-:Y:S01]  /*3460*/  CS2R R52, SRZ ;  /* 0x0000000000347805 */ /* 0x000fe2000001ff00 */
[----:B------:R-:W-:Y:S01]  /*3470*/  SHF.L.U32 R9, R2, 0x1, RZ ;  /* 0x0000000102097819 */ /* 0x000fe200000006ff */
[----:B------:R-:W-:Y:S01]  /*3480*/  IMAD R11, R15, 0x210, RZ ;  /* 0x000002100f0b7824 */ /* 0x000fe200078e02ff */
[----:B------:R-:W-:Y:S01]  /*3490*/  IADD3 R223, P0, P1, R8, c[0x0][0x168], R3 ;  /* 0x00005a0008df7a10 */ /* 0x000fe2000791e003 */
[----:B------:R-:W-:Y:S01]  /*34a0*/  CS2R R54, SRZ ;  /* 0x0000000000367805 */ /* 0x000fe2000001ff00 */
[--C-:B------:R-:W-:Y:S01]  /*34b0*/  SHF.R.U32.HI R3, RZ, 0x7, R247.reuse ;  /* 0x00000007ff037819 */ /* 0x100fe200000116f7 */
[----:B------:R-:W-:Y:S01]  /*34c0*/  CS2R R56, SRZ ;  /* 0x0000000000387805 */ /* 0x000fe2000001ff00 */
[----:B------:R-:W-:Y:S01]  /*34d0*/  IADD3.X R19, R7, c[0x0][0x16c], R0, P0, P1 ;  /* 0x00005b0007137a10 */ /* 0x000fe200007e2400 */
[----:B------:R-:W-:Y:S01]  /*34e0*/  CS2R R58, SRZ ;  /* 0x00000000003a7805 */ /* 0x000fe2000001ff00 */
[----:B------:R-:W-:Y:S01]  /*34f0*/  SGXT.U32 R0, R3, 0x1 ;  /* 0x000000010300781a */ /* 0x000fe20000000000 */
[----:B------:R-:W-:Y:S01]  /*3500*/  IMAD.HI R3, R2, 0x2, RZ ;  /* 0x0000000202037827 */ /* 0x000fe200078e02ff */
[C---:B------:R-:W-:Y:S01]  /*3510*/  SHF.L.U32 R12, R10.reuse, 0x1, RZ ;  /* 0x000000010a0c7819 */ /* 0x040fe200000006ff */
[----:B------:R-:W-:Y:S01]  /*3520*/  CS2R R60, SRZ ;  /* 0x00000000003c7805 */ /* 0x000fe2000001ff00 */
[----:B------:R-:W-:Y:S01]  /*3530*/  SHF.R.U32.HI R4, RZ, 0x4, R247 ;  /* 0x00000004ff047819 */ /* 0x000fe200000116f7 */
[----:B------:R-:W-:Y:S01]  /*3540*/  IMAD.HI R10, R10, 0x2, RZ ;  /* 0x000000020a0a7827 */ /* 0x000fe200078e02ff */
[----:B------:R-:W-:Y:S01]  /*3550*/  IADD3 R207, P2, P3, R12, c[0x0][0x170], R9 ;  /* 0x00005c000ccf7a10 */ /* 0x000fe20007b5e009 */
[----:B------:R-:W-:Y:S01]  /*3560*/  CS2R R62, SRZ ;  /* 0x00000000003e7805 */ /* 0x000fe2000001ff00 */
[----:B------:R-:W-:Y:S01]  /*3570*/  SHF.R.S32.HI R7, RZ, 0x2, R247 ;  /* 0x00000002ff077819 */ /* 0x000fe200000114f7 */
[----:B------:R-:W-:Y:S01]  /*3580*/  IMAD R2, R0, c[0x0][0x1a4], RZ ;  /* 0x0000690000027a24 */ /* 0x000fe200078e02ff */
[----:B------:R-:W-:Y:S01]  /*3590*/  SGXT.U32 R0, R4, 0x4 ;  /* 0x000000040400781a */ /* 0x000fe20000000000 */
[----:B------:R-:W-:Y:S01]  /*35a0*/  CS2R R64, SRZ ;  /* 0x0000000000407805 */ /* 0x000fe2000001ff00 */
[----:B------:R-:W-:Y:S01]  /*35b0*/  SGXT R7, R7, 0x1 ;  /* 0x000000010707781a */ /* 0x000fe20000000200 */
[----:B------:R-:W-:Y:S01]  /*35c0*/  CS2R R66, SRZ ;  /* 0x0000000000427805 */ /* 0x000fe2000001ff00 */
[----:B------:R-:W-:Y:S01]  /*35d0*/  IADD3.X R17, R10, c[0x0][0x174], R3, P2, P3 ;  /* 0x00005d000a117a10 */ /* 0x000fe200017e6403 */
[----:B------:R-:W-:Y:S01]  /*35e0*/  IMAD R10, R0, c[0x0][0x1b8], RZ ;  /* 0x00006e00000a7a24 */ /* 0x000fe200078e02ff */
[C---:B------:R-:W-:Y:S01]  /*35f0*/  LEA R3, R21.reuse, R2, 0x1 ;  /* 0x0000000215037211 */ /* 0x040fe200078e08ff */
[----:B------:R-:W-:Y:S01]  /*3600*/  CS2R R28, SRZ ;  /* 0x00000000001c7805 */ /* 0x000fe2000001ff00 */
[----:B------:R-:W-:Y:S01]  /*3610*/  LOP3.LUT R4, R248, 0x90, R7, 0xf8, !PT ;  /* 0x00000090f8047812 */ /* 0x000fe200078ef807 */
[----:B------:R-:W-:Y:S01]  /*3620*/  CS2R R30, SRZ ;  /* 0x00000000001e7805 */ /* 0x000fe2000001ff00 */
[----:B------:R-:W-:Y:S01]  /*3630*/  LEA R0, R21, R3, 0x1 ;  /* 0x0000000315007211 */ /* 0x000fe200078e08ff */
[----:B------:R-:W-:Y:S01]  /*3640*/  CS2R R24, SRZ ;  /* 0x0000000000187805 */ /* 0x000fe2000001ff00 */
[----:B------:R-:W-:Y:S01]  /*3650*/  LOP3.LUT R11, R11, R14, RZ, 0x3c, !PT ;  /* 0x0000000e0b0b7212 */ /* 0x000fe200078e3cff */
[----:B------:R-:W-:Y:S01]  /*3660*/  CS2R R26, SRZ ;  /* 0x00000000001a7805 */ /* 0x000fe2000001ff00 */
[----:B------:R-:W-:Y:S01]  /*3670*/  LOP3.LUT R8, R247, 0x10, RZ, 0xc0, !PT ;  /* 0x00000010f7087812 */ /* 0x000fe200078ec0ff */
[----:B------:R-:W-:Y:S01]  /*3680*/  CS2R R184, SRZ ;  /* 0x0000000000b87805 */ /* 0x000fe2000001ff00 */
[----:B------:R-:W-:Y:S01]  /*3690*/  LOP3.LUT R9, R4, 0x10, R249, 0x78, !PT ;  /* 0x0000001004097812 */ /* 0x000fe200078e78f9 */
[----:B------:R-:W-:Y:S01]  /*36a0*/  CS2R R186, SRZ ;  /* 0x0000000000ba7805 */ /* 0x000fe2000001ff00 */
[C---:B------:R-:W-:Y:S01]  /*36b0*/  LEA R4, R21.reuse, R0, 0x1 ;  /* 0x0000000015047211 */ /* 0x040fe200078e08ff */
[----:B------:R-:W-:Y:S01]  /*36c0*/  CS2R R180, SRZ ;  /* 0x0000000000b47805 */ /* 0x000fe2000001ff00 */
[C---:B------:R-:W-:Y:S01]  /*36d0*/  LEA R7, R8.reuse, R11, 0x8 ;  /* 0x0000000b08077211 */ /* 0x040fe200078e40ff */
[----:B------:R-:W-:Y:S01]  /*36e0*/  CS2R R182, SRZ ;  /* 0x0000000000b67805 */ /* 0x000fe2000001ff00 */
[----:B------:R-:W-:Y:S01]  /*36f0*/  LEA R8, R8, R9, 0x4 ;  /* 0x0000000908087211 */ /* 0x000fe200078e20ff */
[----:B------:R-:W-:Y:S01]  /*3700*/  CS2R R72, SRZ ;  /* 0x0000000000487805 */ /* 0x000fe2000001ff00 */
[CC--:B------:R-:W-:Y:S01]  /*3710*/  LEA R236, P1, R2.reuse, R223.reuse, 0x1 ;  /* 0x000000df02ec7211 */ /* 0x0c0fe200078208ff */
[----:B------:R-:W-:Y:S01]  /*3720*/  CS2R R74, SRZ ;  /* 0x00000000004a7805 */ /* 0x000fe2000001ff00 */
[----:B------:R-:W-:Y:S01]  /*3730*/  LEA R9, R21, R4, 0x1 ;  /* 0x0000000415097211 */ /* 0x000fe200078e08ff */
[----:B------:R-:W-:Y:S01]  /*3740*/  CS2R R76, SRZ ;  /* 0x00000000004c7805 */ /* 0x000fe2000001ff00 */
[----:B------:R-:W-:Y:S01]  /*3750*/  LEA R234, P2, R3, R223, 0x1 ;  /* 0x000000df03ea7211 */ /* 0x000fe200078408ff */
[----:B------:R-:W-:Y:S01]  /*3760*/  CS2R R78, SRZ ;  /* 0x00000000004e7805 */ /* 0x000fe2000001ff00 */
[----:B------:R-:W-:Y:S01]  /*3770*/  LEA.HI.X.SX32 R237, R2, R19, 0x1, P1 ;  /* 0x0000001302ed7211 */ /* 0x000fe200008f0eff */
[----:B------:R-:W-:Y:S01]  /*3780*/  CS2R R80, SRZ ;  /* 0x0000000000507805 */ /* 0x000fe2000001ff00 */
[----:B------:R-:W-:Y:S01]  /*3790*/  LEA R2, R21, R9, 0x1 ;  /* 0x0000000915027211 */ /* 0x000fe200078e08ff */
[----:B------:R-:W-:Y:S01]  /*37a0*/  CS2R R82, SRZ ;  /* 0x0000000000527805 */ /* 0x000fe2000001ff00 */
[----:B------:R-:W-:Y:S01]  /*37b0*/  LEA R11, R23, R10, 0x4 ;  /* 0x0000000a170b7211 */ /* 0x000fe200078e20ff */
[----:B------:R-:W-:Y:S01]  /*37c0*/  CS2R R88, SRZ ;  /* 0x0000000000587805 */ /* 0x000fe2000001ff00 */
[----:B------:R-:W-:Y:S01]  /*37d0*/  LEA.HI.X.SX32 R235, R3, R19, 0x1, P2 ;  /* 0x0000001303eb7211 */ /* 0x000fe200010f0eff */
[----:B------:R-:W-:Y:S01]  /*37e0*/  CS2R R90, SRZ ;  /* 0x00000000005a7805 */ /* 0x000fe2000001ff00 */
[C---:B------:R-:W-:Y:S01]  /*37f0*/  LEA R232, P1, R0.reuse, R223, 0x1 ;  /* 0x000000df00e87211 */ /* 0x040fe200078208ff */
[----:B------:R-:W-:Y:S01]  /*3800*/  CS2R R92, SRZ ;  /* 0x00000000005c7805 */ /* 0x000fe2000001ff00 */
[----:B------:R-:W-:Y:S01]  /*3810*/  LEA R3, R21, R2, 0x1 ;  /* 0x0000000215037211 */ /* 0x000fe200078e08ff */
[----:B------:R-:W-:Y:S01]  /*3820*/  CS2R R94, SRZ ;  /* 0x00000000005e7805 */ /* 0x000fe2000001ff00 */
[----:B------:R-:W-:Y:S01]  /*3830*/  LEA R12, R23, R11, 0x4 ;  /* 0x0000000b170c7211 */ /* 0x000fe200078e20ff */
[----:B------:R-:W-:Y:S01]  /*3840*/  CS2R R84, SRZ ;  /* 0x0000000000547805 */ /* 0x000fe2000001ff00 */
[----:B------:R-:W-:Y:S01]  /*3850*/  LEA.HI.X.SX32 R233, R0, R19, 0x1, P1 ;  /* 0x0000001300e97211 */ /* 0x000fe200008f0eff */
[----:B------:R-:W-:Y:S01]  /*3860*/  CS2R R86, SRZ ;  /* 0x0000000000567805 */ /* 0x000fe2000001ff00 */
[----:B------:R-:W-:Y:S01]  /*3870*/  LEA R0, R21, R3, 0x1 ;  /* 0x0000000315007211 */ /* 0x000fe200078e08ff */
[----:B------:R-:W-:Y:S01]  /*3880*/  CS2R R96, SRZ ;  /* 0x0000000000607805 */ /* 0x000fe2000001ff00 */
[C---:B------:R-:W-:Y:S01]  /*3890*/  LEA R13, R23.reuse, R12, 0x4 ;  /* 0x0000000c170d7211 */ /* 0x040fe200078e20ff */
[----:B------:R-:W-:Y:S01]  /*38a0*/  CS2R R98, SRZ ;  /* 0x0000000000627805 */ /* 0x000fe2000001ff00 */
[-C--:B------:R-:W-:Y:S01]  /*38b0*/  LEA R230, P2, R4, R223.reuse, 0x1 ;  /* 0x000000df04e67211 */ /* 0x080fe200078408ff */
[----:B------:R-:W-:Y:S01]  /*38c0*/  CS2R R100, SRZ ;  /* 0x0000000000647805 */ /* 0x000fe2000001ff00 */
[----:B------:R-:W-:Y:S01]  /*38d0*/  LEA R222, P4, R0, R223, 0x1 ;  /* 0x000000df00de7211 */ /* 0x000fe200078808ff */
[----:B------:R-:W-:Y:S01]  /*38e0*/  CS2R R102, SRZ ;  /* 0x0000000000667805 */ /* 0x000fe2000001ff00 */
[----:B------:R-:W-:Y:S01]  /*38f0*/  LEA R14, R23, R13, 0x4 ;  /* 0x0000000d170e7211 */ /* 0x000fe200078e20ff */
[----:B------:R-:W-:Y:S01]  /*3900*/  CS2R R104, SRZ ;  /* 0x0000000000687805 */ /* 0x000fe2000001ff00 */
[----:B------:R-:W-:Y:S01]  /*3910*/  LEA.HI.X.SX32 R231, R4, R19, 0x1, P2 ;  /* 0x0000001304e77211 */ /* 0x000fe200010f0eff */
[----:B------:R-:W-:Y:S01]  /*3920*/  IMAD R4, R15, 0x110, RZ ;  /* 0x000001100f047824 */ /* 0x000fe200078e02ff */
[-C--:B------:R-:W-:Y:S01]  /*3930*/  LEA R228, P1, R9, R223.reuse, 0x1 ;  /* 0x000000df09e47211 */ /* 0x080fe200078208ff */
[----:B------:R-:W-:Y:S01]  /*3940*/  CS2R R106, SRZ ;  /* 0x00000000006a7805 */ /* 0x000fe2000001ff00 */
[-C--:B------:R-:W-:Y:S01]  /*3950*/  LEA R226, P2, R2, R223.reuse, 0x1 ;  /* 0x000000df02e27211 */ /* 0x080fe200078408ff */
[----:B------:R-:W-:Y:S01]  /*3960*/  CS2R R108, SRZ ;  /* 0x00000000006c7805 */ /* 0x000fe2000001ff00 */
[----:B------:R-:W-:Y:S01]  /*3970*/  LEA R224, P3, R3, R223, 0x1 ;  /* 0x000000df03e07211 */ /* 0x000fe200078608ff */
[----:B------:R-:W-:Y:S01]  /*3980*/  CS2R R110, SRZ ;  /* 0x00000000006e7805 */ /* 0x000fe2000001ff00 */
[----:B------:R-:W-:Y:S01]  /*3990*/  LEA.HI.X.SX32 R223, R0, R19, 0x1, P4 ;  /* 0x0000001300df7211 */ /* 0x000fe200020f0eff */
[----:B------:R-:W-:Y:S01]  /*39a0*/  CS2R R112, SRZ ;  /* 0x0000000000707805 */ /* 0x000fe2000001ff00 */
[----:B------:R-:W-:Y:S01]  /*39b0*/  LEA R0, R23, R14, 0x4 ;  /* 0x0000000e17007211 */ /* 0x000fe200078e20ff */
[----:B------:R-:W-:Y:S01]  /*39c0*/  CS2R R114, SRZ ;  /* 0x0000000000727805 */ /* 0x000fe2000001ff00 */
[----:B------:R-:W-:Y:S01]  /*39d0*/  LEA R220, P0, R10, R207, 0x1 ;  /* 0x000000cf0adc7211 */ /* 0x000fe200078008ff */
[----:B------:R-:W-:Y:S01]  /*39e0*/  CS2R R116, SRZ ;  /* 0x0000000000747805 */ /* 0x000fe2000001ff00 */
[-C--:B------:R-:W-:Y:S01]  /*39f0*/  LEA.HI.X.SX32 R227, R2, R19.reuse, 0x1, P2 ;  /* 0x0000001302e37211 */ /* 0x080fe200010f0eff */
[----:B------:R-:W-:Y:S01]  /*3a00*/  CS2R R118, SRZ ;  /* 0x0000000000767805 */ /* 0x000fe2000001ff00 */
[-C--:B------:R-:W-:Y:S01]  /*3a10*/  LEA.HI.X.SX32 R229, R9, R19.reuse, 0x1, P1 ;  /* 0x0000001309e57211 */ /* 0x080fe200008f0eff */
[----:B------:R-:W-:Y:S01]  /*3a20*/  CS2R R120, SRZ ;  /* 0x0000000000787805 */ /* 0x000fe2000001ff00 */
[----:B------:R-:W-:Y:S01]  /*3a30*/  LEA R2, R23, R0, 0x4 ;  /* 0x0000000017027211 */ /* 0x000fe200078e20ff */
[----:B------:R-:W-:Y:S01]  /*3a40*/  CS2R R122, SRZ ;  /* 0x00000000007a7805 */ /* 0x000fe2000001ff00 */
[----:B------:R-:W-:Y:S01]  /*3a50*/  SHF.R.S32.HI R9, RZ, 0x6, R247 ;  /* 0x00000006ff097819 */ /* 0x000fe200000114f7 */
[----:B------:R-:W-:Y:S01]  /*3a60*/  CS2R R124, SRZ ;  /* 0x00000000007c7805 */ /* 0x000fe2000001ff00 */
[----:B------:R-:W-:Y:S01]  /*3a70*/  LEA.HI.X.SX32 R225, R3, R19, 0x1, P3 ;  /* 0x0000001303e17211 */ /* 0x000fe200018f0eff */
[----:B------:R-:W-:Y:S01]  /*3a80*/  CS2R R126, SRZ ;  /* 0x00000000007e7805 */ /* 0x000fe2000001ff00 */
[----:B------:R-:W-:Y:S01]  /*3a90*/  LEA R218, P1, R11, R207, 0x1 ;  /* 0x000000cf0bda7211 */ /* 0x000fe200078208ff */
[----:B------:R-:W-:Y:S01]  /*3aa0*/  CS2R R128, SRZ ;  /* 0x0000000000807805 */ /* 0x000fe2000001ff00 */
[----:B------:R-:W-:Y:S01]  /*3ab0*/  LEA.HI.X.SX32 R221, R10, R17, 0x1, P0 ;  /* 0x000000110add7211 */ /* 0x000fe200000f0eff */
[----:B------:R-:W-:Y:S01]  /*3ac0*/  CS2R R130, SRZ ;  /* 0x0000000000827805 */ /* 0x000fe2000001ff00 */
[-C--:B------:R-:W-:Y:S01]  /*3ad0*/  LEA R214, P2, R13, R207.reuse, 0x1 ;  /* 0x000000cf0dd67211 */ /* 0x080fe200078408ff */
[----:B------:R-:W-:Y:S01]  /*3ae0*/  CS2R R136, SRZ ;  /* 0x0000000000887805 */ /* 0x000fe2000001ff00 */
[C---:B------:R-:W-:Y:S01]  /*3af0*/  LEA R216, P0, R12.reuse, R207, 0x1 ;  /* 0x000000cf0cd87211 */ /* 0x040fe200078008ff */
[----:B------:R-:W-:Y:S01]  /*3b00*/  CS2R R138, SRZ ;  /* 0x00000000008a7805 */ /* 0x000fe2000001ff00 */
[----:B------:R-:W-:Y:S01]  /*3b10*/  LEA R3, R23, R2, 0x4 ;  /* 0x0000000217037211 */ /* 0x000fe200078e20ff */
[----:B------:R-:W-:Y:S01]  /*3b20*/  CS2R R140, SRZ ;  /* 0x00000000008c7805 */ /* 0x000fe2000001ff00 */
[----:B------:R-:W-:Y:S01]  /*3b30*/  SGXT R9, R9, 0x1 ;  /* 0x000000010909781a */ /* 0x000fe20000000200 */
[----:B------:R-:W-:Y:S01]  /*3b40*/  CS2R R142, SRZ ;  /* 0x00000000008e7805 */ /* 0x000fe2000001ff00 */
[-C--:B------:R-:W-:Y:S01]  /*3b50*/  LEA.HI.X.SX32 R219, R11, R17.reuse, 0x1, P1 ;  /* 0x000000110bdb7211 */ /* 0x080fe200008f0eff */
[----:B------:R-:W-:Y:S01]  /*3b60*/  CS2R R144, SRZ ;  /* 0x0000000000907805 */ /* 0x000fe2000001ff00 */
[-C--:B------:R-:W-:Y:S01]  /*3b70*/  LEA.HI.X.SX32 R215, R13, R17.reuse, 0x1, P2 ;  /* 0x000000110dd77211 */ /* 0x080fe200010f0eff */
[----:B------:R-:W-:Y:S01]  /*3b80*/  CS2R R10, SRZ ;  /* 0x00000000000a7805 */ /* 0x000fe2000001ff00 */
[----:B------:R-:W-:Y:S01]  /*3b90*/  LEA.HI.X.SX32 R217, R12, R17, 0x1, P0 ;  /* 0x000000110cd97211 */ /* 0x000fe200000f0eff */
[----:B------:R-:W-:Y:S01]  /*3ba0*/  CS2R R146, SRZ ;  /* 0x0000000000927805 */ /* 0x000fe2000001ff00 */
[-C--:B------:R-:W-:Y:S01]  /*3bb0*/  LEA R210, P1, R0, R207.reuse, 0x1 ;  /* 0x000000cf00d27211 */ /* 0x080fe200078208ff */
[----:B------:R-:W-:Y:S01]  /*3bc0*/  CS2R R148, SRZ ;  /* 0x0000000000947805 */ /* 0x000fe2000001ff00 */
[-C--:B------:R-:W-:Y:S01]  /*3bd0*/  LEA R208, P2, R2, R207.reuse, 0x1 ;  /* 0x000000cf02d07211 */ /* 0x080fe200078408ff */
[----:B------:R-:W-:Y:S01]  /*3be0*/  CS2R R150, SRZ ;  /* 0x0000000000967805 */ /* 0x000fe2000001ff00 */
[-C--:B------:R-:W-:Y:S01]  /*3bf0*/  LEA R206, P3, R3, R207.reuse, 0x1 ;  /* 0x000000cf03ce7211 */ /* 0x080fe200078608ff */
[----:B------:R-:W-:Y:S01]  /*3c00*/  UMOV UR4, URZ ;  /* 0x0000003f00047c82 */ /* 0x000fe20008000000 */
[----:B------:R-:W-:Y:S01]  /*3c10*/  LEA R212, P0, R14, R207, 0x1 ;  /* 0x000000cf0ed47211 */ /* 0x000fe200078008ff */
[----:B------:R-:W-:Y:S01]  /*3c20*/  UMOV UR5, URZ ;  /* 0x0000003f00057c82 */ /* 0x000fe20008000000 */
[----:B------:R-:W-:-:S02]  /*3c30*/  LOP3.LUT R16, R9, 0x90, RZ, 0xc0, !PT ;  /* 0x0000009009107812 */ /* 0x000fc400078ec0ff */
[----:B------:R-:W-:Y:S02]  /*3c40*/  LOP3.LUT R15, R4, 0x30, R249, 0x78, !PT ;  /* 0x00000030040f7812 */ /* 0x000fe400078e78f9 */
[-C--:B------:R-:W-:Y:S02]  /*3c50*/  LEA.HI.X.SX32 R211, R0, R17.reuse, 0x1, P1 ;  /* 0x0000001100d37211 */ /* 0x080fe400008f0eff */
[-C--:B------:R-:W-:Y:S02]  /*3c60*/  LEA.HI.X.SX32 R209, R2, R17.reuse, 0x1, P2 ;  /* 0x0000001102d17211 */ /* 0x080fe400010f0eff */
[-C--:B------:R-:W-:Y:S02]  /*3c70*/  LEA.HI.X.SX32 R207, R3, R17.reuse, 0x1, P3 ;  /* 0x0000001103cf7211 */ /* 0x080fe400018f0eff */
[----:B------:R-:W-:Y:S02]  /*3c80*/  LEA.HI.X.SX32 R213, R14, R17, 0x1, P0 ;  /* 0x000000110ed57211 */ /* 0x000fe400000f0eff */
[----:B------:R-:W-:-:S02]  /*3c90*/  MOV R2, 0xff800000 ;  /* 0xff80000000027802 */ /* 0x000fc40000000f00 */
[----:B------:R-:W-:Y:S02]  /*3ca0*/  MOV R199, 0x3f800000 ;  /* 0x3f80000000c77802 */ /* 0x000fe40000000f00 */
[----:B------:R-:W-:Y:S02]  /*3cb0*/  MOV R198, 0x3f800000 ;  /* 0x3f80000000c67802 */ /* 0x000fe40000000f00 */
[----:B------:R-:W-:Y:S02]  /*3cc0*/  MOV R197, 0x3f800000 ;  /* 0x3f80000000c57802 */ /* 0x000fe40000000f00 */
[----:B------:R-:W-:Y:S02]  /*3cd0*/  MOV R0, 0xff800000 ;  /* 0xff80000000007802 */ /* 0x000fe40000000f00 */
[----:B------:R-:W-:Y:S02]  /*3ce0*/  MOV R23, 0xff800000 ;  /* 0xff80000000177802 */ /* 0x000fe40000000f00 */
[----:B------:R-:W-:-:S02]  /*3cf0*/  MOV R3, 0xff800000 ;  /* 0xff80000000037802 */ /* 0x000fc40000000f00 */
[----:B------:R-:W-:Y:S02]  /*3d00*/  LOP3.LUT R16, R16, 0x17e, R249, 0x78, !PT ;  /* 0x0000017e10107812 */ /* 0x000fe400078e78f9 */
[C---:B------:R-:W-:Y:S02]  /*3d10*/  IADD3 R239, R5.reuse, 0x88, RZ ;  /* 0x0000008805ef7810 */ /* 0x040fe40007ffe0ff */
[C---:B------:R-:W-:Y:S02]  /*3d20*/  IADD3 R238, R5.reuse, 0x80, RZ ;  /* 0x0000008005ee7810 */ /* 0x040fe40007ffe0ff */
[----:B------:R-:W-:Y:S02]  /*3d30*/  IADD3 R240, R5, 0x8, RZ ;  /* 0x0000000805f07810 */ /* 0x000fe40007ffe0ff */
[C---:B------:R-:W-:Y:S02]  /*3d40*/  LOP3.LUT R243, R6.reuse, 0x20, RZ, 0x3c, !PT ;  /* 0x0000002006f37812 */ /* 0x040fe400078e3cff */
[----:B------:R-:W-:-:S02]  /*3d50*/  LOP3.LUT R242, R6, 0x40, RZ, 0x3c, !PT ;  /* 0x0000004006f27812 */ /* 0x000fc400078e3cff */
[----:B------:R-:W-:Y:S02]  /*3d60*/  LOP3.LUT R241, R6, 0x60, RZ, 0x3c, !PT ;  /* 0x0000006006f17812 */ /* 0x000fe400078e3cff */
[----:B------:R-:W-:Y:S02]  /*3d70*/  LOP3.LUT R205, R15, 0x40, RZ, 0x3c, !PT ;  /* 0x000000400fcd7812 */ /* 0x000fe400078e3cff */
.L_x_1:
[----:B------:R-:W-:-:S04]  /*3d80*/  IMAD.WIDE R12, R11, 0x2, R236 ;  /* 0x000000020b0c7825 */ /* 0x000fc800078e02ec */
[C---:B------:R-:W-:Y:S02]  /*3d90*/  IMAD.WIDE R70, R11.reuse, 0x2, R228 ;  /* 0x000000020b467825 */ /* 0x040fe400078e02e4 */
[----:B------:R0:W2:Y:S02]  /*3da0*/  LDG.E.U16 R13, [R12.64] ;  /* 0x000000060c0d7981 */ /* 0x0000a4000c1e1500 */
[C---:B------:R-:W-:Y:S02]  /*3db0*/  IMAD.WIDE R18, R11.reuse, 0x2, R234 ;  /* 0x000000020b127825 */ /* 0x040fe400078e02ea */
[----:B------:R-:W3:Y:S02]  /*3dc0*/  LDG.E.U16 R71, [R70.64] ;  /* 0x0000000646477981 */ /* 0x000ee4000c1e1500 */
[C---:B------:R-:W-:Y:S02]  /*3dd0*/  IMAD.WIDE R132, R11.reuse, 0x2, R226 ;  /* 0x000000020b847825 */ /* 0x040fe400078e02e2 */
[----:B------:R-:W4:Y:S02]  /*3de0*/  LDG.E.U16 R18, [R18.64] ;  /* 0x0000000612127981 */ /* 0x000f24000c1e1500 */
[----:B------:R-:W-:-:S02]  /*3df0*/  IMAD.WIDE R20, R11, 0x2, R232 ;  /* 0x000000020b147825 */ /* 0x000fc400078e02e8 */
[----:B------:R-:W5:Y:S02]  /*3e00*/  LDG.E.U16 R132, [R132.64] ;  /* 0x0000000684847981 */ /* 0x000f64000c1e1500 */
[C---:B------:R-:W-:Y:S02]  /*3e10*/  IMAD.WIDE R134, R11.reuse, 0x2, R224 ;  /* 0x000000020b867825 */ /* 0x040fe400078e02e0 */
[----:B------:R-:W5:Y:S02]  /*3e20*/  LDG.E.U16 R21, [R20.64] ;  /* 0x0000000614157981 */ /* 0x000f64000c1e1500 */
[C---:B------:R-:W-:Y:S02]  /*3e30*/  IMAD.WIDE R68, R11.reuse, 0x2, R230 ;  /* 0x000000020b447825 */ /* 0x040fe400078e02e6 */
[----:B------:R-:W5:Y:S02]  /*3e40*/  LDG.E.U16 R9, [R134.64] ;  /* 0x0000000686097981 */ /* 0x000f64000c1e1500 */
[----:B------:R-:W-:-:S02]  /*3e50*/  IMAD.WIDE R152, R11, 0x2, R222 ;  /* 0x000000020b987825 */ /* 0x000fc400078e02de */
[----:B------:R-:W5:Y:S04]  /*3e60*/  LDG.E.U16 R4, [R68.64] ;  /* 0x0000000644047981 */ /* 0x000f68000c1e1500 */
[----:B0-----:R-:W5:Y:S04]  /*3e70*/  LDG.E.U16 R12, [R152.64] ;  /* 0x00000006980c7981 */ /* 0x001f68000c1e1500 */
[----:B------:R-:W-:Y:S06]  /*3e80*/  BAR.SYNC.DEFER_BLOCKING 0x0 ;  /* 0x0000000000007b1d */ /* 0x000fec0000010000 */
[----:B--2---:R-:W-:Y:S04]  /*3e90*/  STS.U16 [R6+0x10000], R13 ;  /* 0x0100000d06007388 */ /* 0x004fe80000000400 */
[----:B---3--:R-:W-:Y:S04]  /*3ea0*/  STS.U16 [R6+0x10800], R71 ;  /* 0x0108004706007388 */ /* 0x008fe80000000400 */
[----:B----4-:R-:W-:Y:S04]  /*3eb0*/  STS.U16 [R243+0x10200], R18 ;  /* 0x01020012f3007388 */ /* 0x010fe80000000400 */
[----:B-----5:R-:W-:Y:S04]  /*3ec0*/  STS.U16 [R243+0x10a00], R132 ;  /* 0x010a0084f3007388 */ /* 0x020fe80000000400 */
[----:B------:R-:W-:Y:S04]  /*3ed0*/  STS.U16 [R242+0x10400], R21 ;  /* 0x01040015f2007388 */ /* 0x000fe80000000400 */
[----:B------:R-:W-:Y:S04]  /*3ee0*/  STS.U16 [R242+0x10c00], R9 ;  /* 0x010c0009f2007388 */ /* 0x000fe80000000400 */
[----:B------:R-:W-:Y:S04]  /*3ef0*/  STS.U16 [R241+0x10600], R4 ;  /* 0x01060004f1007388 */ /* 0x000fe80000000400 */
[----:B------:R-:W-:Y:S04]  /*3f00*/  STS.U16 [R241+0x10e00], R12 ;  /* 0x010e000cf1007388 */ /* 0x000fe80000000400 */
[----:B------:R-:W-:Y:S06]  /*3f10*/  BAR.SYNC.DEFER_BLOCKING 0x0 ;  /* 0x0000000000007b1d */ /* 0x000fec0000010000 */
[----:B------:R-:W-:Y:S04]  /*3f20*/  LDSM.16.MT88.4 R200, [R7] ;  /* 0x0000000007c8783b */ /* 0x000fe80000004200 */
[----:B------:R-:W0:Y:S04]  /*3f30*/  LDSM.16.M88.4 R188, [R15+0x10000] ;  /* 0x010000000fbc783b */ /* 0x000e280000000200 */
[----:B------:R-:W1:Y:S04]  /*3f40*/  LDSM.16.M88.4 R152, [R15+0x10800] ;  /* 0x010800000f98783b */ /* 0x000e680000000200 */
[----:B------:R-:W2:Y:S04]  /*3f50*/  LDSM.16.MT88.4 R192, [R7+0x100] ;  /* 0x0001000007c0783b */ /* 0x000ea80000004200 */
[----:B------:R-:W3:Y:S04]  /*3f60*/  LDSM.16.MT88.4 R68, [R7+0x2000] ;  /* 0x002000000744783b */ /* 0x000ee80000004200 */
[----:B------:R-:W4:Y:S04]  /*3f70*/  LDSM.16.MT88.4 R132, [R7+0x2100] ;  /* 0x002100000784783b */ /* 0x000f280000004200 */
[----:B------:R-:W-:Y:S04]  /*3f80*/  LDSM.16.MT88.4 R160, [R7+0x4000] ;  /* 0x0040000007a0783b */ /* 0x000fe80000004200 */
[----:B------:R-:W5:Y:S04]  /*3f90*/  LDSM.16.M88.4 R156, [R205+0x10000] ;  /* 0x01000000cd9c783b */ /* 0x000f680000000200 */
[----:B------:R-:W4:Y:S04]  /*3fa0*/  LDSM.16.M88.4 R164, [R205+0x10800] ;  /* 0x01080000cda4783b */ /* 0x000f280000000200 */
[----:B------:R-:W4:Y:S01]  /*3fb0*/  LDSM.16.MT88.4 R176, [R7+0x4100] ;  /* 0x0041000007b0783b */ /* 0x000f220000004200 */
[C---:B0-----:R-:W-:Y:S08]  /*3fc0*/  HMMA.16816.F32.BF16 R172, R200.reuse, R188, RZ ;  /* 0x000000bcc8ac723c */ /* 0x041ff000000418ff */
[----:B-1----:R-:W-:Y:S08]  /*3fd0*/  HMMA.16816.F32.BF16 R200, R200, R152, RZ ;  /* 0x00000098c8c8723c */ /* 0x002ff000000418ff */
[----:B--2---:R-:W-:Y:S08]  /*3fe0*/  HMMA.16816.F32.BF16 R168, R192, R188, RZ ;  /* 0x000000bcc0a8723c */ /* 0x004ff000000418ff */
[C---:B---3--:R-:W-:Y:S08]  /*3ff0*/  HMMA.16816.F32.BF16 R172, R68.reuse, R190, R172 ;  /* 0x000000be44ac723c */ /* 0x048ff000000418ac */
[----:B------:R-:W-:Y:S01]  /*4000*/  HMMA.16816.F32.BF16 R68, R68, R154, R200 ;  /* 0x0000009a4444723c */ /* 0x000fe200000418c8 */
[C---:B------:R-:W-:Y:S01]  /*4010*/  IMAD.WIDE R12, R10.reuse, 0x2, R220 ;  /* 0x000000020a0c7825 */ /* 0x040fe200078e02dc */
[----:B------:R-:W-:Y:S06]  /*4020*/  LDSM.16.MT88.4 R200, [R7+0xc100] ;  /* 0x00c1000007c8783b */ /* 0x000fec0000004200 */
[----:B----4-:R-:W-:Y:S01]  /*4030*/  HMMA.16816.F32.BF16 R188, R132, R190, R168 ;  /* 0x000000be84bc723c */ /* 0x010fe200000418a8 */
[----:B------:R-:W0:Y:S07]  /*4040*/  LDSM.16.MT88.4 R168, [R7+0x6000] ;  /* 0x0060000007a8783b */ /* 0x000e2e0000004200 */
[----:B------:R-:W-:Y:S08]  /*4050*/  HMMA.16816.F32.BF16 R192, R192, R152, RZ ;  /* 0x00000098c0c0723c */ /* 0x000ff000000418ff */
[C---:B-----5:R-:W-:Y:S08]  /*4060*/  HMMA.16816.F32.BF16 R172, R160.reuse, R156, R172 ;  /* 0x0000009ca0ac723c */ /* 0x060ff000000418ac */
[----:B------:R-:W-:Y:S01]  /*4070*/  HMMA.16816.F32.BF16 R160, R160, R164, R68 ;  /* 0x000000a4a0a0723c */ /* 0x000fe20000041844 */
[----:B------:R-:W1:Y:S07]  /*4080*/  LDSM.16.MT88.4 R68, [R7+0x6100] ;  /* 0x006100000744783b */ /* 0x000e6e0000004200 */
[----:B------:R-:W-:Y:S01]  /*4090*/  HMMA.16816.F32.BF16 R132, R132, R154, R192 ;  /* 0x0000009a8484723c */ /* 0x000fe200000418c0 */
[----:B------:R-:W-:Y:S04]  /*40a0*/  LDSM.16.MT88.4 R192, [R7+0x8000] ;  /* 0x0080000007c0783b */ /* 0x000fe80000004200 */
[----:B------:R-:W2:Y:S03]  /*40b0*/  LDSM.16.M88.4 R152, [R15+0x10080] ;  /* 0x010080000f98783b */ /* 0x000ea60000000200 */
[----:B------:R-:W-:Y:S08]  /*40c0*/  HMMA.16816.F32.BF16 R188, R176, R156, R188 ;  /* 0x0000009cb0bc723c */ /* 0x000ff000000418bc */
[C---:B0-----:R-:W-:Y:S08]  /*40d0*/  HMMA.16816.F32.BF16 R172, R168.reuse, R158, R172 ;  /* 0x0000009ea8ac723c */ /* 0x041ff000000418ac */
[----:B------:R-:W-:Y:S01]  /*40e0*/  HMMA.16816.F32.BF16 R168, R168, R166, R160 ;  /* 0x000000a6a8a8723c */ /* 0x000fe200000418a0 */
[----:B------:R-:W0:Y:S07]  /*40f0*/  LDSM.16.MT88.4 R160, [R7+0x8100] ;  /* 0x0081000007a0783b */ /* 0x000e2e0000004200 */
[----:B------:R-:W-:Y:S01]  /*4100*/  HMMA.16816.F32.BF16 R176, R176, R164, R132 ;  /* 0x000000a4b0b0723c */ /* 0x000fe20000041884 */
[C---:B------:R-:W-:Y:S01]  /*4110*/  IMAD.WIDE R20, R10.reuse, 0x2, R218 ;  /* 0x000000020a147825 */ /* 0x040fe200078e02da */
[----:B------:R-:W3:Y:S06]  /*4120*/  LDSM.16.M88.4 R132, [R15+0x10880] ;  /* 0x010880000f84783b */ /* 0x000eec0000000200 */
[----:B-1----:R-:W-:Y:S01]  /*4130*/  HMMA.16816.F32.BF16 R156, R68, R158, R188 ;  /* 0x0000009e449c723c */ /* 0x002fe200000418bc */
[C---:B------:R-:W-:Y:S01]  /*4140*/  IMAD.WIDE R18, R10.reuse, 0x2, R212 ;  /* 0x000000020a127825 */ /* 0x040fe200078e02d4 */
[----:B------:R-:W-:Y:S05]  /*4150*/  LDSM.16.MT88.4 R188, [R7+0xc000] ;  /* 0x00c0000007bc783b */ /* 0x000fea0000004200 */
[----:B------:R1:W4:Y:S01]  /*4160*/  LDG.E.U16 R18, [R18.64] ;  /* 0x0000000612127981 */ /* 0x000322000c1e1500 */
[----:B--2---:R-:W-:Y:S08]  /*4170*/  HMMA.16816.F32.BF16 R172, R192, R152, R172 ;  /* 0x00000098c0ac723c */ /* 0x004ff000000418ac */
[----:B------:R-:W-:Y:S01]  /*4180*/  HMMA.16816.F32.BF16 R164, R68, R166, R176 ;  /* 0x000000a644a4723c */ /* 0x000fe200000418b0 */
[----:B------:R2:W5:Y:S04]  /*4190*/  LDG.E.U16 R69, [R12.64] ;  /* 0x000000060c457981 */ /* 0x000568000c1e1500 */
[----:B------:R1:W4:Y:S02]  /*41a0*/  LDG.E.U16 R68, [R20.64] ;  /* 0x0000000614447981 */ /* 0x000324000c1e1500 */
[C---:B------:R-:W-:Y:S01]  /*41b0*/  IMAD.WIDE R70, R10.reuse, 0x2, R216 ;  /* 0x000000020a467825 */ /* 0x040fe200078e02d8 */
[----:B0-----:R-:W-:Y:S01]  /*41c0*/  HMMA.16816.F32.BF16 R156, R160, R152, R156 ;  /* 0x00000098a09c723c */ /* 0x001fe2000004189c */
[----:B------:R-:W0:Y:S02]  /*41d0*/  LDSM.16.MT88.4 R176, [R7+0xa000] ;  /* 0x00a0000007b0783b */ /* 0x000e240000004200 */
[----:B--2---:R-:W-:-:S02]  /*41e0*/  IMAD.WIDE R12, R10, 0x2, R214 ;  /* 0x000000020a0c7825 */ /* 0x004fc400078e02d6 */
[----:B------:R2:W4:Y:S02]  /*41f0*/  LDG.E.U16 R70, [R70.64] ;  /* 0x0000000646467981 */ /* 0x000524000c1e1500 */
[C---:B-1----:R-:W-:Y:S02]  /*4200*/  IMAD.WIDE R20, R10.reuse, 0x2, R210 ;  /* 0x000000020a147825 */ /* 0x042fe400078e02d2 */
[----:B------:R1:W4:Y:S02]  /*4210*/  LDG.E.U16 R14, [R12.64] ;  /* 0x000000060c0e7981 */ /* 0x000324000c1e1500 */
[C---:B------:R-:W-:Y:S02]  /*4220*/  IMAD.WIDE R152, R10.reuse, 0x2, R208 ;  /* 0x000000020a987825 */ /* 0x040fe400078e02d0 */
[----:B------:R0:W4:Y:S04]  /*4230*/  LDG.E.U16 R21, [R20.64] ;  /* 0x0000000614157981 */ /* 0x000128000c1e1500 */
[----:B------:R0:W4:Y:S01]  /*4240*/  LDG.E.U16 R22, [R152.64] ;  /* 0x0000000698167981 */ /* 0x000122000c1e1500 */
[----:B-1----:R-:W-:-:S05]  /*4250*/  IMAD.WIDE R12, R10, 0x2, R206 ;  /* 0x000000020a0c7825 */ /* 0x002fca00078e02ce */
[----:B------:R1:W4:Y:S01]  /*4260*/  LDG.E.U16 R17, [R12.64] ;  /* 0x000000060c117981 */ /* 0x000322000c1e1500 */
[-C--:B---3--:R-:W-:Y:S03]  /*4270*/  HMMA.16816.F32.BF16 R192, R192, R132.reuse, R168 ;  /* 0x00000084c0c0723c */ /* 0x088fe600000418a8 */
[----:B------:R-:W-:Y:S05]  /*4280*/  LDSM.16.M88.4 R168, [R205+0x10880] ;  /* 0x01088000cda8783b */ /* 0x000fea0000000200 */
[----:B------:R-:W-:Y:S01]  /*4290*/  HMMA.16816.F32.BF16 R160, R160, R132, R164 ;  /* 0x00000084a0a0723c */ /* 0x000fe200000418a4 */
[----:B------:R-:W3:Y:S07]  /*42a0*/  LDSM.16.M88.4 R164, [R205+0x10080] ;  /* 0x01008000cda4783b */ /* 0x000eee0000000200 */
[C---:B0-----:R-:W-:Y:S08]  /*42b0*/  HMMA.16816.F32.BF16 R172, R176.reuse, R154, R172 ;  /* 0x0000009ab0ac723c */ /* 0x041ff000000418ac */
[----:B------:R-:W-:Y:S01]  /*42c0*/  HMMA.16816.F32.BF16 R192, R176, R134, R192 ;  /* 0x00000086b0c0723c */ /* 0x000fe200000418c0 */
[----:B------:R-:W0:Y:S11]  /*42d0*/  LDSM.16.MT88.4 R176, [R7+0xa100] ;  /* 0x00a1000007b0783b */ /* 0x000e360000004200 */
[----:B------:R-:W-:Y:S04]  /*42e0*/  @!UPT UIADD3 URZ, URZ, URZ, URZ ;  /* 0x0000003f3f3ff290 */ /* 0x000fe8000fffe03f */
[C---:B---3--:R-:W-:Y:S08]  /*42f0*/  HMMA.16816.F32.BF16 R172, R188.reuse, R164, R172 ;  /* 0x000000a4bcac723c */ /* 0x048ff000000418ac */
[----:B------:R-:W-:Y:S01]  /*4300*/  HMMA.16816.F32.BF16 R188, R188, R168, R192 ;  /* 0x000000a8bcbc723c */ /* 0x000fe200000418c0 */
[----:B------:R-:W3:Y:S07]  /*4310*/  LDSM.16.MT88.4 R192, [R7+0xe000] ;  /* 0x00e0000007c0783b */ /* 0x000eee0000004200 */
[C---:B0-----:R-:W-:Y:S08]  /*4320*/  HMMA.16816.F32.BF16 R156, R176.reuse, R154, R156 ;  /* 0x0000009ab09c723c */ /* 0x041ff0000004189c */
[----:B------:R-:W-:Y:S01]  /*4330*/  HMMA.16816.F32.BF16 R160, R176, R134, R160 ;  /* 0x00000086b0a0723c */ /* 0x000fe200000418a0 */
[----:B------:R-:W0:Y:S04]  /*4340*/  LDSM.16.MT88.4 R132, [R7+0xe100] ;  /* 0x00e100000784783b */ /* 0x000e280000004200 */
[----:B------:R-:W-:Y:S01]  /*4350*/  BAR.SYNC.DEFER_BLOCKING 0x0 ;  /* 0x0000000000007b1d */ /* 0x000fe20000010000 */
[----:B------:R-:W-:-:S02]  /*4360*/  LEA R4, P1, R246, UR4, 0x1 ;  /* 0x00000004f6047c11 */ /* 0x000fc4000f8208ff */
[C---:B---3--:R-:W-:Y:S08]  /*4370*/  HMMA.16816.F32.BF16 R172, R192.reuse, R166, R172 ;  /* 0x000000a6c0ac723c */ /* 0x048ff000000418ac */
[----:B------:R-:W-:Y:S01]  /*4380*/  HMMA.16816.F32.BF16 R188, R192, R170, R188 ;  /* 0x000000aac0bc723c */ /* 0x000fe200000418bc */
[C---:B------:R-:W-:Y:S02]  /*4390*/  ISETP.GT.U32.AND P0, PT, R4.reuse, R5, PT ;  /* 0x000000050400720c */ /* 0x040fe40003f04070 */
[----:B------:R-:W-:-:S02]  /*43a0*/  IADD3 R20, P4, R4, 0x8, RZ ;  /* 0x0000000804147810 */ /* 0x000fc40007f9e0ff */
[----:B-1----:R-:W-:Y:S02]  /*43b0*/  IADD3.X R13, RZ, UR5, RZ, P1, !PT ;  /* 0x00000005ff0d7c10 */ /* 0x002fe40008ffe4ff */
[CC--:B------:R-:W-:Y:S01]  /*43c0*/  ISETP.GE.U32.AND P2, PT, R4.reuse, R5.reuse, PT ;  /* 0x000000050400720c */ /* 0x0c0fe20003f46070 */
[C---:B------:R-:W-:Y:S01]  /*43d0*/  HMMA.16816.F32.BF16 R156, R200.reuse, R164, R156 ;  /* 0x000000a4c89c723c */ /* 0x040fe2000004189c */
[----:B------:R-:W-:Y:S02]  /*43e0*/  IADD3 R9, P3, R4, 0x9, RZ ;  /* 0x0000000904097810 */ /* 0x000fe40007f7e0ff */
[----:B------:R-:W-:Y:S02]  /*43f0*/  ISETP.GT.U32.AND P1, PT, R20, R5, PT ;  /* 0x000000051400720c */ /* 0x000fe40003f24070 */
[C---:B------:R-:W-:Y:S02]  /*4400*/  ISETP.GT.U32.AND.EX P0, PT, R13.reuse, RZ, PT, P0 ;  /* 0x000000ff0d00720c */ /* 0x040fe40003f04100 */
[----:B------:R-:W-:Y:S01]  /*4410*/  ISETP.GE.U32.AND.EX P2, PT, R13, RZ, PT, P2 ;  /* 0x000000ff0d00720c */ /* 0x000fe20003f46120 */
[----:B------:R-:W-:Y:S01]  /*4420*/  FMUL R19, R172, c[0x0][0x188] ;  /* 0x00006200ac137a20 */ /* 0x000fe20000400000 */
[----:B------:R-:W-:Y:S01]  /*4430*/  IADD3.X R155, RZ, R13, RZ, P4, !PT ;  /* 0x0000000dff9b7210 */ /* 0x000fe200027fe4ff */
[----:B------:R-:W-:Y:S01]  /*4440*/  FMUL R154, R173, c[0x0][0x188] ;  /* 0x00006200ad9a7a20 */ /* 0x000fe20000400000 */
[----:B------:R-:W-:Y:S01]  /*4450*/  HMMA.16816.F32.BF16 R160, R200, R168, R160 ;  /* 0x000000a8c8a0723c */ /* 0x000fe200000418a0 */
[----:B------:R-:W-:-:S02]  /*4460*/  ISETP.GT.U32.AND P5, PT, R9, R5, PT ;  /* 0x000000050900720c */ /* 0x000fc40003fa4070 */
[----:B------:R-:W-:Y:S02]  /*4470*/  IADD3.X R164, RZ, R13, RZ, P3, !PT ;  /* 0x0000000dffa47210 */ /* 0x000fe40001ffe4ff */
[----:B------:R-:W-:Y:S01]  /*4480*/  FMUL R152, R188, c[0x0][0x188] ;  /* 0x00006200bc987a20 */ /* 0x000fe20000400000 */
[----:B------:R-:W-:Y:S02]  /*4490*/  ISETP.GT.U32.AND.EX P1, PT, R155, RZ, PT, P1 ;  /* 0x000000ff9b00720c */ /* 0x000fe40003f24110 */
[----:B------:R-:W-:Y:S02]  /*44a0*/  FSEL R19, R19, -INF , !P0 ;  /* 0xff80000013137808 */ /* 0x000fe40004000000 */
[----:B------:R-:W-:Y:S01]  /*44b0*/  FSEL R154, R154, -INF , !P2 ;  /* 0xff8000009a9a7808 */ /* 0x000fe20005000000 */
[----:B------:R-:W-:Y:S01]  /*44c0*/  FMUL R12, R189, c[0x0][0x188] ;  /* 0x00006200bd0c7a20 */ /* 0x000fe20000400000 */
[----:B------:R-:W-:Y:S02]  /*44d0*/  ISETP.GT.U32.AND.EX P2, PT, R164, RZ, PT, P5 ;  /* 0x000000ffa400720c */ /* 0x000fe40003f44150 */
[----:B------:R-:W-:-:S02]  /*44e0*/  FSEL R152, R152, -INF , !P1 ;  /* 0xff80000098987808 */ /* 0x000fc40004800000 */
[----:B--2---:R-:W-:Y:S02]  /*44f0*/  FMNMX R71, R19, R154, !PT ;  /* 0x0000009a13477209 */ /* 0x004fe40007800000 */
[----:B------:R-:W-:Y:S02]  /*4500*/  FSEL R12, R12, -INF , !P2 ;  /* 0xff8000000c0c7808 */ /* 0x000fe40005000000 */
[----:B------:R-:W-:-:S04]  /*4510*/  FMNMX R71, R152, R71, !PT ;  /* 0x0000004798477209 */ /* 0x000fc80007800000 */
[----:B------:R-:W-:Y:S01]  /*4520*/  FMNMX R153, R12, R71, !PT ;  /* 0x000000470c997209 */ /* 0x000fe20007800000 */
[C---:B0-----:R-:W-:Y:S04]  /*4530*/  HMMA.16816.F32.BF16 R156, R132.reuse, R166, R156 ;  /* 0x000000a6849c723c */ /* 0x041fe8000004189c */
[----:B------:R-:W0:Y:S01]  /*4540*/  SHFL.BFLY PT, R166, R153, 0x2, 0x1f ;  /* 0x0c401f0099a67f89 */ /* 0x000e2200000e0000 */
[CC--:B------:R-:W-:Y:S02]  /*4550*/  ISETP.GT.U32.AND P1, PT, R4.reuse, R240.reuse, PT ;  /* 0x000000f00400720c */ /* 0x0c0fe40003f24070 */
[----:B------:R-:W-:Y:S01]  /*4560*/  ISETP.GE.U32.AND P2, PT, R4, R240, PT ;  /* 0x000000f00400720c */ /* 0x000fe20003f46070 */
[----:B------:R-:W-:Y:S01]  /*4570*/  HMMA.16816.F32.BF16 R160, R132, R170, R160 ;  /* 0x000000aa84a0723c */ /* 0x000fe200000418a0 */
[----:B------:R-:W-:Y:S01]  /*4580*/  FMUL R71, R175, c[0x0][0x188] ;  /* 0x00006200af477a20 */ /* 0x000fe20000400000 */
[----:B------:R-:W-:-:S02]  /*4590*/  ISETP.GT.U32.AND.EX P1, PT, R13, RZ, PT, P1 ;  /* 0x000000ff0d00720c */ /* 0x000fc40003f24110 */
[----:B------:R-:W-:-:S03]  /*45a0*/  ISETP.GE.U32.AND.EX P2, PT, R13, RZ, PT, P2 ;  /* 0x000000ff0d00720c */ /* 0x000fc60003f46120 */
[----:B------:R-:W-:Y:S01]  /*45b0*/  FMUL R132, R174, c[0x0][0x188] ;  /* 0x00006200ae847a20 */ /* 0x000fe20000400000 */
[----:B------:R-:W-:Y:S01]  /*45c0*/  ISETP.GT.U32.AND P3, PT, R9, R240, PT ;  /* 0x000000f00900720c */ /* 0x000fe20003f64070 */
[----:B------:R-:W-:Y:S01]  /*45d0*/  FMUL R133, R190, c[0x0][0x188] ;  /* 0x00006200be857a20 */ /* 0x000fe20000400000 */
[----:B------:R-:W-:Y:S02]  /*45e0*/  FSEL R71, R71, -INF , !P2 ;  /* 0xff80000047477808 */ /* 0x000fe40005000000 */
[----:B------:R-:W-:Y:S01]  /*45f0*/  FSEL R132, R132, -INF , !P1 ;  /* 0xff80000084847808 */ /* 0x000fe20004800000 */
[----:B------:R-:W-:Y:S01]  /*4600*/  FMUL R135, R191, c[0x0][0x188] ;  /* 0x00006200bf877a20 */ /* 0x000fe20000400000 */
[----:B------:R-:W-:Y:S02]  /*4610*/  ISETP.GT.U32.AND.EX P1, PT, R164, RZ, PT, P3 ;  /* 0x000000ffa400720c */ /* 0x000fe40003f24130 */
[----:B------:R-:W-:Y:S02]  /*4620*/  FSEL R133, R133, -INF , !P0 ;  /* 0xff80000085857808 */ /* 0x000fe40004000000 */
[----:B------:R-:W-:-:S02]  /*4630*/  FMNMX R134, R132, R71, !PT ;  /* 0x0000004784867209 */ /* 0x000fc40007800000 */
[----:B------:R-:W-:Y:S02]  /*4640*/  FSEL R135, R135, -INF , !P1 ;  /* 0xff80000087877808 */ /* 0x000fe40004800000 */
[----:B------:R-:W-:Y:S02]  /*4650*/  FMNMX R134, R133, R134, !PT ;  /* 0x0000008685867209 */ /* 0x000fe40007800000 */
[----:B0-----:R-:W-:Y:S02]  /*4660*/  FMNMX R166, R153, R166, !PT ;  /* 0x000000a699a67209 */ /* 0x001fe40007800000 */
[----:B------:R-:W-:-:S03]  /*4670*/  FMNMX R165, R135, R134, !PT ;  /* 0x0000008687a57209 */ /* 0x000fc60007800000 */
[----:B------:R-:W0:Y:S04]  /*4680*/  SHFL.BFLY PT, R167, R166, 0x1, 0x1f ;  /* 0x0c201f00a6a77f89 */ /* 0x000e2800000e0000 */
[----:B------:R-:W1:Y:S01]  /*4690*/  SHFL.BFLY PT, R168, R165, 0x2, 0x1f ;  /* 0x0c401f00a5a87f89 */ /* 0x000e6200000e0000 */
[CC--:B------:R-:W-:Y:S02]  /*46a0*/  ISETP.GT.U32.AND P0, PT, R4.reuse, R238.reuse, PT ;  /* 0x000000ee0400720c */ /* 0x0c0fe40003f04070 */
[-C--:B------:R-:W-:Y:S02]  /*46b0*/  ISETP.GE.U32.AND P2, PT, R4, R238.reuse, PT ;  /* 0x000000ee0400720c */ /* 0x080fe40003f46070 */
[-C--:B------:R-:W-:Y:S01]  /*46c0*/  ISETP.GT.U32.AND P1, PT, R20, R238.reuse, PT ;  /* 0x000000ee1400720c */ /* 0x080fe20003f24070 */
[----:B------:R-:W-:Y:S01]  /*46d0*/  FMUL R153, R156, c[0x0][0x188] ;  /* 0x000062009c997a20 */ /* 0x000fe20000400000 */
[----:B------:R-:W-:Y:S01]  /*46e0*/  ISETP.GT.U32.AND.EX P0, PT, R13, RZ, PT, P0 ;  /* 0x000000ff0d00720c */ /* 0x000fe20003f04100 */
[----:B------:R-:W-:Y:S01]  /*46f0*/  FMUL R134, R157, c[0x0][0x188] ;  /* 0x000062009d867a20 */ /* 0x000fe20000400000 */
[----:B------:R-:W-:Y:S01]  /*4700*/  ISETP.GE.U32.AND.EX P2, PT, R13, RZ, PT, P2 ;  /* 0x000000ff0d00720c */ /* 0x000fe20003f46120 */
[----:B------:R-:W-:Y:S01]  /*4710*/  FMUL R156, R160, c[0x0][0x188] ;  /* 0x00006200a09c7a20 */ /* 0x000fe20000400000 */
[----:B------:R-:W-:-:S02]  /*4720*/  ISETP.GT.U32.AND P3, PT, R9, R238, PT ;  /* 0x000000ee0900720c */ /* 0x000fc40003f64070 */
[----:B------:R-:W-:Y:S01]  /*4730*/  ISETP.GT.U32.AND.EX P1, PT, R155, RZ, PT, P1 ;  /* 0x000000ff9b00720c */ /* 0x000fe20003f24110 */
[----:B------:R-:W-:Y:S01]  /*4740*/  FMUL R160, R161, c[0x0][0x188] ;  /* 0x00006200a1a07a20 */ /* 0x000fe20000400000 */
[----:B------:R-:W-:Y:S02]  /*4750*/  FSEL R153, R153, -INF , !P0 ;  /* 0xff80000099997808 */ /* 0x000fe40004000000 */
[----:B------:R-:W-:Y:S02]  /*4760*/  FSEL R134, R134, -INF , !P2 ;  /* 0xff80000086867808 */ /* 0x000fe40005000000 */
[----:B------:R-:W-:Y:S02]  /*4770*/  ISETP.GT.U32.AND.EX P0, PT, R164, RZ, PT, P3 ;  /* 0x000000ffa400720c */ /* 0x000fe40003f04130 */
[----:B------:R-:W-:Y:S02]  /*4780*/  FSEL R156, R156, -INF , !P1 ;  /* 0xff8000009c9c7808 */ /* 0x000fe40004800000 */
[----:B------:R-:W-:-:S02]  /*4790*/  ISETP.GT.U32.AND P1, PT, R4, R239, PT ;  /* 0x000000ef0400720c */ /* 0x000fc40003f24070 */
[-C--:B------:R-:W-:Y:S02]  /*47a0*/  ISETP.GT.U32.AND P2, PT, R20, R239.reuse, PT ;  /* 0x000000ef1400720c */ /* 0x080fe40003f44070 */
[----:B------:R-:W-:Y:S02]  /*47b0*/  FMNMX R157, R153, R134, !PT ;  /* 0x00000086999d7209 */ /* 0x000fe40007800000 */
[----:B------:R-:W-:Y:S02]  /*47c0*/  ISETP.GE.U32.AND P3, PT, R4, R239, PT ;  /* 0x000000ef0400720c */ /* 0x000fe40003f66070 */
[----:B------:R-:W-:Y:S02]  /*47d0*/  FSEL R160, R160, -INF , !P0 ;  /* 0xff800000a0a07808 */ /* 0x000fe40004000000 */
[----:B------:R-:W-:Y:S01]  /*47e0*/  ISETP.GT.U32.AND.EX P0, PT, R13, RZ, PT, P1 ;  /* 0x000000ff0d00720c */ /* 0x000fe20003f04110 */
[----:B------:R-:W-:Y:S01]  /*47f0*/  FMUL R158, R158, c[0x0][0x188] ;  /* 0x000062009e9e7a20 */ /* 0x000fe20000400000 */
[----:B------:R-:W-:Y:S01]  /*4800*/  ISETP.GT.U32.AND.EX P1, PT, R155, RZ, PT, P2 ;  /* 0x000000ff9b00720c */ /* 0x000fe20003f24120 */
[----:B------:R-:W-:Y:S01]  /*4810*/  FMUL R155, R159, c[0x0][0x188] ;  /* 0x000062009f9b7a20 */ /* 0x000fe20000400000 */
[----:B------:R-:W-:-:S02]  /*4820*/  FMNMX R157, R156, R157, !PT ;  /* 0x0000009d9c9d7209 */ /* 0x000fc40007800000 */
[----:B------:R-:W-:Y:S02]  /*4830*/  ISETP.GE.U32.AND.EX P3, PT, R13, RZ, PT, P3 ;  /* 0x000000ff0d00720c */ /* 0x000fe40003f66130 */
[----:B------:R-:W-:Y:S01]  /*4840*/  ISETP.GT.U32.AND P4, PT, R9, R239, PT ;  /* 0x000000ef0900720c */ /* 0x000fe20003f84070 */
[----:B------:R-:W-:Y:S01]  /*4850*/  FMUL R159, R162, c[0x0][0x188] ;  /* 0x00006200a29f7a20 */ /* 0x000fe20000400000 */
[----:B0-----:R-:W-:Y:S02]  /*4860*/  FMNMX R9, R166, R167, !PT ;  /* 0x000000a7a6097209 */ /* 0x001fe40007800000 */
[----:B-1----:R-:W-:Y:S02]  /*4870*/  FMNMX R168, R165, R168, !PT ;  /* 0x000000a8a5a87209 */ /* 0x002fe40007800000 */
[----:B------:R-:W-:Y:S02]  /*4880*/  FMNMX R13, R160, R157, !PT ;  /* 0x0000009da00d7209 */ /* 0x000fe40007800000 */
[----:B------:R-:W-:-:S02]  /*4890*/  FSEL R158, R158, -INF , !P0 ;  /* 0xff8000009e9e7808 */ /* 0x000fc40004000000 */
[----:B------:R-:W-:Y:S01]  /*48a0*/  FSEL R155, R155, -INF , !P3 ;  /* 0xff8000009b9b7808 */ /* 0x000fe20005800000 */
[----:B------:R-:W0:Y:S01]  /*48b0*/  SHFL.BFLY PT, R161, R168, 0x1, 0x1f ;  /* 0x0c201f00a8a17f89 */ /* 0x000e2200000e0000 */
[----:B------:R-:W-:Y:S01]  /*48c0*/  FMNMX R9, R9, R2, !PT ;  /* 0x0000000209097209 */ /* 0x000fe20007800000 */
[----:B------:R-:W-:Y:S01]  /*48d0*/  FMUL R157, R163, c[0x0][0x188] ;  /* 0x00006200a39d7a20 */ /* 0x000fe20000400000 */
[----:B------:R-:W-:Y:S01]  /*48e0*/  ISETP.GT.U32.AND.EX P2, PT, R164, RZ, PT, P4 ;  /* 0x000000ffa400720c */ /* 0x000fe20003f44140 */
[----:B------:R-:W1:Y:S01]  /*48f0*/  SHFL.BFLY PT, R20, R13, 0x2, 0x1f ;  /* 0x0c401f000d147f89 */ /* 0x000e6200000e0000 */
[----:B------:R-:W-:Y:S02]  /*4900*/  FSEL R159, R159, -INF , !P1 ;  /* 0xff8000009f9f7808 */ /* 0x000fe40004800000 */
[----:B------:R-:W-:Y:S01]  /*4910*/  FMNMX R4, R158, R155, !PT ;  /* 0x0000009b9e047209 */ /* 0x000fe20007800000 */
[----:B------:R-:W-:Y:S01]  /*4920*/  FADD R19, R19, -R9 ;  /* 0x8000000913137221 */ /* 0x000fe20000000000 */
[----:B------:R-:W-:-:S02]  /*4930*/  FSEL R157, R157, -INF , !P2 ;  /* 0xff8000009d9d7808 */ /* 0x000fc40005000000 */
[----:B------:R-:W-:Y:S01]  /*4940*/  FMNMX R4, R159, R4, !PT ;  /* 0x000000049f047209 */ /* 0x000fe20007800000 */
[----:B------:R-:W-:-:S03]  /*4950*/  FMUL R19, R19, 1.4426950216293334961 ;  /* 0x3fb8aa3b13137820 */ /* 0x000fc60000400000 */
[----:B------:R-:W-:Y:S01]  /*4960*/  FMNMX R4, R157, R4, !PT ;  /* 0x000000049d047209 */ /* 0x000fe20007800000 */
[----:B------:R2:W-:Y:S04]  /*4970*/  MUFU.EX2 R196, R19 ;  /* 0x0000001300c47308 */ /* 0x0005e80000000800 */
[----:B--2---:R-:W2:Y:S01]  /*4980*/  SHFL.BFLY PT, R19, R4, 0x2, 0x1f ;  /* 0x0c401f0004137f89 */ /* 0x004ea200000e0000 */
[----:B0-----:R-:W-:Y:S02]  /*4990*/  FMNMX R161, R168, R161, !PT ;  /* 0x000000a1a8a17209 */ /* 0x001fe40007800000 */
[----:B-1----:R-:W-:Y:S01]  /*49a0*/  FMNMX R13, R13, R20, !PT ;  /* 0x000000140d0d7209 */ /* 0x002fe20007800000 */
[--C-:B------:R-:W-:Y:S01]  /*49b0*/  FADD R20, R12, -R9.reuse ;  /* 0x800000090c147221 */ /* 0x100fe20000000000 */
[----:B------:R-:W-:Y:S01]  /*49c0*/  FMNMX R12, R161, R0, !PT ;  /* 0x00000000a10c7209 */ /* 0x000fe20007800000 */
[----:B------:R-:W-:-:S04]  /*49d0*/  FADD R152, R152, -R9 ;  /* 0x8000000998987221 */ /* 0x000fc80000000000 */
[----:B------:R-:W-:Y:S02]  /*49e0*/  FMUL R192, R152, 1.4426950216293334961 ;  /* 0x3fb8aa3b98c07820 */ /* 0x000fe40000400000 */
[--C-:B------:R-:W-:Y:S01]  /*49f0*/  FADD R71, R71, -R12.reuse ;  /* 0x8000000c47477221 */ /* 0x100fe20000000000 */
[----:B------:R-:W0:Y:S01]  /*4a00*/  SHFL.BFLY PT, R152, R13, 0x1, 0x1f ;  /* 0x0c201f000d987f89 */ /* 0x000e2200000e0000 */
[----:B------:R-:W-:Y:S02]  /*4a10*/  FADD R132, R132, -R12 ;  /* 0x8000000c84847221 */ /* 0x000fe40000000000 */
[----:B------:R-:W-:Y:S02]  /*4a20*/  FMUL R193, R71, 1.4426950216293334961 ;  /* 0x3fb8aa3b47c17820 */ /* 0x000fe40000400000 */
[----:B------:R-:W-:Y:S01]  /*4a30*/  FMUL R194, R132, 1.4426950216293334961 ;  /* 0x3fb8aa3b84c27820 */ /* 0x000fe20000400000 */
[----:B--2---:R-:W-:-:S05]  /*4a40*/  FMNMX R71, R4, R19, !PT ;  /* 0x0000001304477209 */ /* 0x004fca0007800000 */
[----:B------:R-:W1:Y:S04]  /*4a50*/  SHFL.BFLY PT, R132, R71, 0x1, 0x1f ;  /* 0x0c201f0047847f89 */ /* 0x000e6800000e0000 */
[----:B-----5:R-:W-:Y:S04]  /*4a60*/  STS.U16 [R16+0x10000], R69 ;  /* 0x0100004510007388 */ /* 0x020fe80000000400 */
[----:B----4-:R-:W-:Y:S04]  /*4a70*/  STS.U16 [R16+0x10200], R68 ;  /* 0x0102004410007388 */ /* 0x010fe80000000400 */
[----:B------:R-:W-:Y:S04]  /*4a80*/  STS.U16 [R16+0x10400], R70 ;  /* 0x0104004610007388 */ /* 0x000fe80000000400 */
[----:B------:R2:W-:Y:S04]  /*4a90*/  STS.U16 [R16+0x10600], R14 ;  /* 0x0106000e10007388 */ /* 0x0005e80000000400 */
[----:B------:R-:W-:Y:S04]  /*4aa0*/  STS.U16 [R16+0x10800], R18 ;  /* 0x0108001210007388 */ /* 0x000fe80000000400 */
[----:B------:R-:W-:Y:S04]  /*4ab0*/  STS.U16 [R16+0x10a00], R21 ;  /* 0x010a001510007388 */ /* 0x000fe80000000400 */
[----:B------:R3:W-:Y:S04]  /*4ac0*/  STS.U16 [R16+0x10c00], R22 ;  /* 0x010c001610007388 */ /* 0x0007e80000000400 */
[----:B------:R4:W-:Y:S04]  /*4ad0*/  STS.U16 [R16+0x10e00], R17 ;  /* 0x010e001110007388 */ /* 0x0009e80000000400 */
[----:B------:R-:W-:Y:S01]  /*4ae0*/  BAR.SYNC.DEFER_BLOCKING 0x0 ;  /* 0x0000000000007b1d */ /* 0x000fe20000010000 */
[----:B0-----:R-:W-:Y:S01]  /*4af0*/  FMNMX R152, R13, R152, !PT ;  /* 0x000000980d987209 */ /* 0x001fe20007800000 */
[----:B------:R-:W-:-:S02]  /*4b00*/  FADD R133, R133, -R12 ;  /* 0x8000000c85857221 */ /* 0x000fc40000000000 */
[----:B------:R-:W-:Y:S01]  /*4b10*/  FADD R135, R135, -R12 ;  /* 0x8000000c87877221 */ /* 0x000fe20000000000 */
[----:B------:R-:W-:Y:S01]  /*4b20*/  FMNMX R13, R152, R23, !PT ;  /* 0x00000017980d7209 */ /* 0x000fe20007800000 */
[----:B------:R-:W-:Y:S01]  /*4b30*/  FMUL R133, R133, 1.4426950216293334961 ;  /* 0x3fb8aa3b85857820 */ /* 0x000fe20000400000 */
[----:B-1----:R-:W-:Y:S01]  /*4b40*/  FMNMX R132, R71, R132, !PT ;  /* 0x0000008447847209 */ /* 0x002fe20007800000 */
[----:B------:R-:W-:Y:S02]  /*4b50*/  FMUL R135, R135, 1.4426950216293334961 ;  /* 0x3fb8aa3b87877820 */ /* 0x000fe40000400000 */
[----:B------:R-:W-:Y:S01]  /*4b60*/  FADD R134, R134, -R13 ;  /* 0x8000000d86867221 */ /* 0x000fe20000000000 */
[----:B------:R-:W-:Y:S01]  /*4b70*/  MUFU.EX2 R190, R133 ;  /* 0x0000008500be7308 */ /* 0x000fe20000000800 */
[----:B--2---:R-:W-:Y:S02]  /*4b80*/  FMNMX R14, R132, R3, !PT ;  /* 0x00000003840e7209 */ /* 0x004fe40007800000 */
[----:B------:R-:W-:-:S02]  /*4b90*/  FMUL R4, R134, 1.4426950216293334961 ;  /* 0x3fb8aa3b86047820 */ /* 0x000fc40000400000 */
[----:B------:R-:W-:-:S03]  /*4ba0*/  FADD R2, -R9, R2 ;  /* 0x0000000209027221 */ /* 0x000fc60000000100 */
[----:B------:R0:W-:Y:S01]  /*4bb0*/  MUFU.EX2 R189, R135 ;  /* 0x0000008700bd7308 */ /* 0x0001e20000000800 */
[----:B------:R-:W-:Y:S02]  /*4bc0*/  FMUL R2, R2, 1.4426950216293334961 ;  /* 0x3fb8aa3b02027820 */ /* 0x000fe40000400000 */
[----:B------:R-:W-:Y:S02]  /*4bd0*/  FADD R0, -R12, R0 ;  /* 0x000000000c007221 */ /* 0x000fe40000000100 */
[----:B------:R-:W-:Y:S01]  /*4be0*/  FADD R154, R154, -R9 ;  /* 0x800000099a9a7221 */ /* 0x000fe20000000000 */
[----:B------:R-:W-:Y:S04]  /*4bf0*/  LDSM.16.M88.4 R172, [R8+0x10200] ;  /* 0x0102000008ac783b */ /* 0x000fe80000000200 */
[----:B0-----:R-:W0:Y:S01]  /*4c00*/  LDSM.16.M88.4 R132, [R8+0x10000] ;  /* 0x010000000884783b */ /* 0x001e220000000200 */
[----:B---3--:R-:W-:-:S02]  /*4c10*/  FADD R22, -R14, R3 ;  /* 0x000000030e167221 */ /* 0x008fc40000000100 */
[--C-:B------:R-:W-:Y:S02]  /*4c20*/  FADD R153, R153, -R13.reuse ;  /* 0x8000000d99997221 */ /* 0x100fe40000000000 */
[----:B------:R-:W-:Y:S01]  /*4c30*/  FMUL R191, R20, 1.4426950216293334961 ;  /* 0x3fb8aa3b14bf7820 */ /* 0x000fe20000400000 */
[----:B------:R-:W-:Y:S01]  /*4c40*/  MUFU.EX2 R192, R192 ;  /* 0x000000c000c07308 */ /* 0x000fe20000000800 */
[--C-:B------:R-:W-:Y:S01]  /*4c50*/  FADD R156, R156, -R13.reuse ;  /* 0x8000000d9c9c7221 */ /* 0x100fe20000000000 */
[----:B------:R-:W1:Y:S01]  /*4c60*/  LDSM.16.M88.4 R168, [R8+0x10400] ;  /* 0x0104000008a8783b */ /* 0x000e620000000200 */
[--C-:B------:R-:W-:Y:S02]  /*4c70*/  FADD R157, R157, -R14.reuse ;  /* 0x8000000e9d9d7221 */ /* 0x100fe40000000000 */
[----:B------:R-:W-:Y:S01]  /*4c80*/  FADD R160, R160, -R13 ;  /* 0x8000000da0a07221 */ /* 0x000fe20000000000 */
[----:B------:R-:W2:Y:S01]  /*4c90*/  LDSM.16.M88.4 R164, [R8+0x10600] ;  /* 0x0106000008a4783b */ /* 0x000ea20000000200 */
[----:B------:R-:W-:Y:S01]  /*4ca0*/  FADD R71, -R13, R23 ;  /* 0x000000170d477221 */ /* 0x000fe20000000100 */
[----:B------:R3:W5:Y:S01]  /*4cb0*/  MUFU.EX2 R20, R2 ;  /* 0x0000000200147308 */ /* 0x0007620000000800 */
[--C-:B------:R-:W-:Y:S01]  /*4cc0*/  FADD R158, R158, -R14.reuse ;  /* 0x8000000e9e9e7221 */ /* 0x100fe20000000000 */
[----:B------:R-:W-:Y:S01]  /*4cd0*/  LDSM.16.M88.4 R176, [R8+0x10e00] ;  /* 0x010e000008b0783b */ /* 0x000fe20000000200 */
[----:B------:R-:W-:-:S02]  /*4ce0*/  FADD R155, R155, -R14 ;  /* 0x8000000e9b9b7221 */ /* 0x000fc40000000000 */
[----:B------:R-:W-:Y:S02]  /*4cf0*/  FADD R159, R159, -R14 ;  /* 0x8000000e9f9f7221 */ /* 0x000fe40000000000 */
[----:B------:R-:W-:Y:S02]  /*4d00*/  FMUL R19, R0, 1.4426950216293334961 ;  /* 0x3fb8aa3b00137820 */ /* 0x000fe40000400000 */
[----:B----4-:R-:W-:Y:S02]  /*4d10*/  FMUL R17, R22, 1.4426950216293334961 ;  /* 0x3fb8aa3b16117820 */ /* 0x010fe40000400000 */
[----:B------:R-:W-:Y:S02]  /*4d20*/  FMUL R0, R153, 1.4426950216293334961 ;  /* 0x3fb8aa3b99007820 */ /* 0x000fe40000400000 */
[----:B---3--:R-:W-:Y:S02]  /*4d30*/  FMUL R2, R156, 1.4426950216293334961 ;  /* 0x3fb8aa3b9c027820 */ /* 0x008fe40000400000 */
[----:B------:R-:W-:-:S02]  /*4d40*/  FMUL R22, R157, 1.4426950216293334961 ;  /* 0x3fb8aa3b9d167820 */ /* 0x000fc40000400000 */
[----:B------:R-:W-:Y:S02]  /*4d50*/  FMUL R154, R154, 1.4426950216293334961 ;  /* 0x3fb8aa3b9a9a7820 */ /* 0x000fe40000400000 */
[----:B------:R-:W-:Y:S02]  /*4d60*/  FMUL R160, R160, 1.4426950216293334961 ;  /* 0x3fb8aa3ba0a07820 */ /* 0x000fe40000400000 */
[----:B------:R-:W-:Y:S02]  /*4d70*/  FMUL R71, R71, 1.4426950216293334961 ;  /* 0x3fb8aa3b47477820 */ /* 0x000fe40000400000 */
[----:B------:R-:W-:Y:S02]  /*4d80*/  FMUL R158, R158, 1.4426950216293334961 ;  /* 0x3fb8aa3b9e9e7820 */ /* 0x000fe40000400000 */
[----:B------:R-:W-:Y:S02]  /*4d90*/  FMUL R155, R155, 1.4426950216293334961 ;  /* 0x3fb8aa3b9b9b7820 */ /* 0x000fe40000400000 */
[----:B------:R-:W-:Y:S01]  /*4da0*/  FMUL R159, R159, 1.4426950216293334961 ;  /* 0x3fb8aa3b9f9f7820 */ /* 0x000fe20000400000 */
[----:B------:R-:W3:Y:S08]  /*4db0*/  MUFU.EX2 R195, R154 ;  /* 0x0000009a00c37308 */ /* 0x000ef00000000800 */
[----:B------:R-:W-:Y:S08]  /*4dc0*/  MUFU.EX2 R191, R191 ;  /* 0x000000bf00bf7308 */ /* 0x000ff00000000800 */
[----:B------:R-:W-:Y:S08]  /*4dd0*/  MUFU.EX2 R194, R194 ;  /* 0x000000c200c27308 */ /* 0x000ff00000000800 */
[----:B------:R-:W4:Y:S08]  /*4de0*/  MUFU.EX2 R193, R193 ;  /* 0x000000c100c17308 */ /* 0x000f300000000800 */
[----:B------:R-:W0:Y:S08]  /*4df0*/  MUFU.EX2 R19, R19 ;  /* 0x0000001300137308 */ /* 0x000e300000000800 */
[----:B------:R-:W-:Y:S08]  /*4e00*/  MUFU.EX2 R0, R0 ;  /* 0x0000000000007308 */ /* 0x000ff00000000800 */
[----:B------:R-:W-:Y:S08]  /*4e10*/  MUFU.EX2 R4, R4 ;  /* 0x0000000400047308 */ /* 0x000ff00000000800 */
[----:B------:R-:W-:Y:S08]  /*4e20*/  MUFU.EX2 R2, R2 ;  /* 0x0000000200027308 */ /* 0x000ff00000000800 */
[----:B------:R-:W-:Y:S08]  /*4e30*/  MUFU.EX2 R23, R160 ;  /* 0x000000a000177308 */ /* 0x000ff00000000800 */
[----:B------:R0:W0:Y:S08]  /*4e40*/  MUFU.EX2 R18, R71 ;  /* 0x0000004700127308 */ /* 0x0000300000000800 */
[----:B------:R-:W-:Y:S08]  /*4e50*/  MUFU.EX2 R188, R158 ;  /* 0x0000009e00bc7308 */ /* 0x000ff00000000800 */
[----:B------:R-:W0:Y:S08]  /*4e60*/  MUFU.EX2 R21, R155 ;  /* 0x0000009b00157308 */ /* 0x000e300000000800 */
[----:B------:R-:W-:Y:S08]  /*4e70*/  MUFU.EX2 R3, R159 ;  /* 0x0000009f00037308 */ /* 0x000ff00000000800 */
[----:B------:R-:W1:Y:S08]  /*4e80*/  MUFU.EX2 R17, R17 ;  /* 0x0000001100117308 */ /* 0x000e700000000800 */
[----:B------:R-:W2:Y:S01]  /*4e90*/  MUFU.EX2 R22, R22 ;  /* 0x0000001600167308 */ /* 0x000ea20000000800 */
[C---:B-----5:R-:W-:Y:S01]  /*4ea0*/  FMUL R32, R20.reuse, R32 ;  /* 0x0000002014207220 */ /* 0x060fe20000400000 */
[----:B---3--:R-:W-:Y:S01]  /*4eb0*/  F2FP.BF16.PACK_AB R68, R195, R196 ;  /* 0x000000c4c344723e */ /* 0x008fe200000010ff */
[----:B------:R-:W-:Y:S01]  /*4ec0*/  FMUL R33, R20, R33 ;  /* 0x0000002114217220 */ /* 0x000fe20000400000 */
[----:B----4-:R-:W-:Y:S01]  /*4ed0*/  F2FP.BF16.PACK_AB R69, R193, R194 ;  /* 0x000000c2c145723e */ /* 0x010fe200000010ff */
[----:B0-----:R-:W-:Y:S01]  /*4ee0*/  FMUL R34, R19, R34 ;  /* 0x0000002213227220 */ /* 0x001fe20000400000 */
[----:B------:R-:W-:Y:S01]  /*4ef0*/  F2FP.BF16.PACK_AB R70, R191, R192 ;  /* 0x000000c0bf46723e */ /* 0x000fe200000010ff */
[----:B------:R-:W-:Y:S01]  /*4f00*/  FMUL R35, R19, R35 ;  /* 0x0000002313237220 */ /* 0x000fe20000400000 */
[----:B------:R-:W-:Y:S01]  /*4f10*/  F2FP.BF16.PACK_AB R71, R189, R190 ;  /* 0x000000bebd47723e */ /* 0x000fe200000010ff */
[----:B------:R-:W-:Y:S01]  /*4f20*/  FMUL R88, R18, R88 ;  /* 0x0000005812587220 */ /* 0x000fe20000400000 */
[----:B------:R-:W-:Y:S01]  /*4f30*/  F2FP.BF16.PACK_AB R152, R4, R0 ;  /* 0x000000000498723e */ /* 0x000fe200000010ff */
[----:B------:R-:W-:Y:S01]  /*4f40*/  FMUL R89, R18, R89 ;  /* 0x0000005912597220 */ /* 0x000fe20000400000 */
[----:B------:R-:W-:Y:S01]  /*4f50*/  F2FP.BF16.PACK_AB R153, R21, R188 ;  /* 0x000000bc1599723e */ /* 0x000fe200000010ff */
[----:B-1----:R-:W-:Y:S01]  /*4f60*/  FMUL R90, R17, R90 ;  /* 0x0000005a115a7220 */ /* 0x002fe20000400000 */
[----:B------:R-:W-:Y:S01]  /*4f70*/  F2FP.BF16.PACK_AB R154, R23, R2 ;  /* 0x00000002179a723e */ /* 0x000fe200000010ff */
[----:B------:R-:W-:Y:S01]  /*4f80*/  FMUL R91, R17, R91 ;  /* 0x0000005b115b7220 */ /* 0x000fe20000400000 */
[----:B--2---:R-:W-:Y:S01]  /*4f90*/  F2FP.BF16.PACK_AB R155, R22, R3 ;  /* 0x00000003169b723e */ /* 0x004fe200000010ff */
[C---:B------:R-:W-:Y:S01]  /*4fa0*/  FMUL R36, R20.reuse, R36 ;  /* 0x0000002414247220 */ /* 0x040fe20000400000 */
[----:B------:R-:W0:Y:S01]  /*4fb0*/  LDSM.16.M88.4 R160, [R8+0x10800] ;  /* 0x0108000008a0783b */ /* 0x000e220000000200 */
[----:B------:R-:W-:-:S02]  /*4fc0*/  FMUL R37, R20, R37 ;  /* 0x0000002514257220 */ /* 0x000fc40000400000 */
[C---:B------:R-:W-:Y:S01]  /*4fd0*/  FMUL R38, R19.reuse, R38 ;  /* 0x0000002613267220 */ /* 0x040fe20000400000 */
[----:B------:R-:W1:Y:S01]  /*4fe0*/  LDSM.16.M88.4 R156, [R8+0x10a00] ;  /* 0x010a0000089c783b */ /* 0x000e620000000200 */
[----:B------:R-:W-:Y:S02]  /*4ff0*/  FMUL R39, R19, R39 ;  /* 0x0000002713277220 */ /* 0x000fe40000400000 */
[C---:B------:R-:W-:Y:S02]  /*5000*/  FMUL R92, R18.reuse, R92 ;  /* 0x0000005c125c7220 */ /* 0x040fe40000400000 */
[----:B------:R-:W-:Y:S02]  /*5010*/  FMUL R93, R18, R93 ;  /* 0x0000005d125d7220 */ /* 0x000fe40000400000 */
[C---:B------:R-:W-:Y:S02]  /*5020*/  FMUL R94, R17.reuse, R94 ;  /* 0x0000005e115e7220 */ /* 0x040fe40000400000 */
[----:B------:R-:W-:Y:S01]  /*5030*/  FMUL R95, R17, R95 ;  /* 0x0000005f115f7220 */ /* 0x000fe20000400000 */
[-C--:B------:R-:W-:Y:S08]  /*5040*/  HMMA.16816.F32.BF16 R32, R68, R132.reuse, R32 ;  /* 0x000000844420723c */ /* 0x080ff00000041820 */
[----:B------:R-:W-:Y:S08]  /*5050*/  HMMA.16816.F32.BF16 R88, R152, R132, R88 ;  /* 0x000000849858723c */ /* 0x000ff00000041858 */
[-C--:B------:R-:W-:Y:S08]  /*5060*/  HMMA.16816.F32.BF16 R36, R68, R134.reuse, R36 ;  /* 0x000000864424723c */ /* 0x080ff00000041824 */
[----:B------:R-:W-:Y:S01]  /*5070*/  HMMA.16816.F32.BF16 R92, R152, R134, R92 ;  /* 0x00000086985c723c */ /* 0x000fe2000004185c */
[----:B------:R-:W2:Y:S01]  /*5080*/  LDSM.16.M88.4 R132, [R8+0x10c00] ;  /* 0x010c00000884783b */ /* 0x000ea20000000200 */
[----:B------:R-:W-:-:S02]  /*5090*/  FMUL R40, R20, R40 ;  /* 0x0000002814287220 */ /* 0x000fc40000400000 */
[C---:B------:R-:W-:Y:S02]  /*50a0*/  FMUL R41, R20.reuse, R41 ;  /* 0x0000002914297220 */ /* 0x040fe40000400000 */
[C---:B------:R-:W-:Y:S02]  /*50b0*/  FMUL R42, R19.reuse, R42 ;  /* 0x0000002a132a7220 */ /* 0x040fe40000400000 */
[C---:B------:R-:W-:Y:S02]  /*50c0*/  FMUL R43, R19.reuse, R43 ;  /* 0x0000002b132b7220 */ /* 0x040fe40000400000 */
[C---:B------:R-:W-:Y:S02]  /*50d0*/  FMUL R44, R20.reuse, R44 ;  /* 0x0000002c142c7220 */ /* 0x040fe40000400000 */
[----:B------:R-:W-:Y:S02]  /*50e0*/  FMUL R45, R20, R45 ;  /* 0x0000002d142d7220 */ /* 0x000fe40000400000 */
        /* <DEDUP_REMOVED lines=9> */
[----:B------:R-:W-:Y:S02]  /*5180*/  FMUL R57, R20, R57 ;  /* 0x0000003914397220 */ /* 0x000fe40000400000 */
[C---:B------:R-:W-:Y:S02]  /*5190*/  FMUL R54, R19.reuse, R54 ;  /* 0x0000003613367220 */ /* 0x040fe40000400000 */
[C---:B------:R-:W-:Y:S02]  /*51a0*/  FMUL R55, R19.reuse, R55 ;  /* 0x0000003713377220 */ /* 0x040fe40000400000 */
        /* <DEDUP_REMOVED lines=37> */
[----:B------:R-:W-:Y:S01]  /*5400*/  FMUL R83, R19, R83 ;  /* 0x0000005313537220 */ /* 0x000fe20000400000 */
[----:B------:R-:W-:Y:S01]  /*5410*/  HMMA.16816.F32.BF16 R40, R68, R172, R40 ;  /* 0x000000ac4428723c */ /* 0x000fe20000041828 */
[----:B------:R-:W-:Y:S02]  /*5420*/  FADD R193, R194, R193 ;  /* 0x000000c1c2c17221 */ /* 0x000fe40000000000 */
[----:B------:R-:W-:Y:S02]  /*5430*/  FADD R195, R196, R195 ;  /* 0x000000c3c4c37221 */ /* 0x000fe40000000000 */
[----:B------:R-:W-:-:S03]  /*5440*/  FADD R188, R188, R21 ;  /* 0x00000015bcbc7221 */ /* 0x000fc60000000000 */
[----:B------:R-:W-:Y:S01]  /*5450*/  HMMA.16816.F32.BF16 R44, R68, R174, R44 ;  /* 0x000000ae442c723c */ /* 0x000fe2000004182c */
[----:B------:R-:W-:Y:S02]  /*5460*/  FADD R190, R190, R193 ;  /* 0x000000c1bebe7221 */ /* 0x000fe40000000000 */
[----:B------:R-:W-:-:S05]  /*5470*/  FADD R192, R192, R195 ;  /* 0x000000c3c0c07221 */ /* 0x000fca0000000000 */
[----:B------:R-:W-:Y:S01]  /*5480*/  HMMA.16816.F32.BF16 R48, R68, R168, R48 ;  /* 0x000000a84430723c */ /* 0x000fe20000041830 */
[----:B------:R-:W-:-:S07]  /*5490*/  FADD R3, R3, R188 ;  /* 0x000000bc03037221 */ /* 0x000fce0000000000 */
[C---:B------:R-:W-:Y:S08]  /*54a0*/  HMMA.16816.F32.BF16 R52, R68.reuse, R170, R52 ;  /* 0x000000aa4434723c */ /* 0x040ff00000041834 */
[C---:B------:R-:W-:Y:S08]  /*54b0*/  HMMA.16816.F32.BF16 R56, R68.reuse, R164, R56 ;  /* 0x000000a44438723c */ /* 0x040ff00000041838 */
[C---:B------:R-:W-:Y:S08]  /*54c0*/  HMMA.16816.F32.BF16 R60, R68.reuse, R166, R60 ;  /* 0x000000a6443c723c */ /* 0x040ff0000004183c */
[C---:B0-----:R-:W-:Y:S08]  /*54d0*/  HMMA.16816.F32.BF16 R64, R68.reuse, R160, R64 ;  /* 0x000000a04440723c */ /* 0x041ff00000041840 */
[C---:B------:R-:W-:Y:S08]  /*54e0*/  HMMA.16816.F32.BF16 R28, R68.reuse, R162, R28 ;  /* 0x000000a2441c723c */ /* 0x040ff0000004181c */
[C---:B-1----:R-:W-:Y:S08]  /*54f0*/  HMMA.16816.F32.BF16 R24, R68.reuse, R156, R24 ;  /* 0x0000009c4418723c */ /* 0x042ff00000041818 */
[C---:B------:R-:W-:Y:S08]  /*5500*/  HMMA.16816.F32.BF16 R184, R68.reuse, R158, R184 ;  /* 0x0000009e44b8723c */ /* 0x040ff000000418b8 */
[C---:B--2---:R-:W-:Y:S08]  /*5510*/  HMMA.16816.F32.BF16 R180, R68.reuse, R132, R180 ;  /* 0x0000008444b4723c */ /* 0x044ff000000418b4 */
[C---:B------:R-:W-:Y:S08]  /*5520*/  HMMA.16816.F32.BF16 R72, R68.reuse, R134, R72 ;  /* 0x000000864448723c */ /* 0x040ff00000041848 */
[C---:B------:R-:W-:Y:S08]  /*5530*/  HMMA.16816.F32.BF16 R76, R68.reuse, R176, R76 ;  /* 0x000000b0444c723c */ /* 0x040ff0000004184c */
[----:B------:R-:W-:Y:S07]  /*5540*/  HMMA.16816.F32.BF16 R80, R68, R178, R80 ;  /* 0x000000b24450723c */ /* 0x000fee0000041850 */
[----:B------:R-:W-:-:S04]  /*5550*/  FADD R69, R0, R4 ;  /* 0x0000000400457221 */ /* 0x000fc80000000000 */
[----:B------:R-:W-:Y:S02]  /*5560*/  FADD R2, R2, R69 ;  /* 0x0000004502027221 */ /* 0x000fe40000000000 */
[----:B------:R-:W-:Y:S02]  /*5570*/  FADD R190, R189, R190 ;  /* 0x000000bebdbe7221 */ /* 0x000fe40000000000 */
[----:B------:R-:W-:Y:S02]  /*5580*/  FADD R192, R191, R192 ;  /* 0x000000c0bfc07221 */ /* 0x000fe40000000000 */
[----:B------:R-:W-:Y:S02]  /*5590*/  FADD R2, R23, R2 ;  /* 0x0000000217027221 */ /* 0x000fe40000000000 */
[----:B------:R-:W-:Y:S01]  /*55a0*/  FADD R3, R22, R3 ;  /* 0x0000000316037221 */ /* 0x000fe20000000000 */
[----:B------:R-:W0:Y:S04]  /*55b0*/  SHFL.BFLY PT, R23, R190, 0x2, 0x1f ;  /* 0x0c401f00be177f89 */ /* 0x000e2800000e0000 */
[----:B------:R-:W1:Y:S04]  /*55c0*/  SHFL.BFLY PT, R21, R192, 0x2, 0x1f ;  /* 0x0c401f00c0157f89 */ /* 0x000e6800000e0000 */
[----:B------:R-:W2:Y:S04]  /*55d0*/  SHFL.BFLY PT, R69, R2, 0x2, 0x1f ;  /* 0x0c401f0002457f89 */ /* 0x000ea800000e0000 */
[----:B------:R-:W3:Y:S01]  /*55e0*/  SHFL.BFLY PT, R0, R3, 0x2, 0x1f ;  /* 0x0c401f0003007f89 */ /* 0x000ee200000e0000 */
[----:B------:R-:W-:Y:S01]  /*55f0*/  UIADD3 UR4, UP0, UR4, 0x10, URZ ;  /* 0x0000001004047890 */ /* 0x000fe2000ff1e03f */
[----:B0-----:R-:W-:-:S02]  /*5600*/  FADD R23, R190, R23 ;  /* 0x00000017be177221 */ /* 0x001fc40000000000 */
[----:B-1----:R-:W-:Y:S02]  /*5610*/  FADD R21, R192, R21 ;  /* 0x00000015c0157221 */ /* 0x002fe40000000000 */
[----:B--2---:R-:W-:Y:S02]  /*5620*/  FADD R69, R2, R69 ;  /* 0x0000004502457221 */ /* 0x004fe40000000000 */
[----:B---3--:R-:W-:Y:S01]  /*5630*/  FADD R3, R3, R0 ;  /* 0x0000000003037221 */ /* 0x008fe20000000000 */
[----:B------:R-:W0:Y:S01]  /*5640*/  SHFL.BFLY PT, R2, R23, 0x1, 0x1f ;  /* 0x0c201f0017027f89 */ /* 0x000e2200000e0000 */
[----:B------:R-:W-:-:S03]  /*5650*/  UIADD3.X UR5, URZ, UR5, URZ, UP0, !UPT ;  /* 0x000000053f057290 */ /* 0x000fc600087fe43f */
[----:B------:R-:W1:Y:S04]  /*5660*/  SHFL.BFLY PT, R0, R21, 0x1, 0x1f ;  /* 0x0c201f0015007f89 */ /* 0x000e6800000e0000 */
[----:B------:R-:W2:Y:S04]  /*5670*/  SHFL.BFLY PT, R4, R69, 0x1, 0x1f ;  /* 0x0c201f0045047f89 */ /* 0x000ea800000e0000 */
[----:B------:R-:W3:Y:S01]  /*5680*/  SHFL.BFLY PT, R22, R3, 0x1, 0x1f ;  /* 0x0c201f0003167f89 */ /* 0x000ee200000e0000 */
[----:B------:R-:W-:Y:S02]  /*5690*/  ISETP.LE.U32.AND P0, PT, R245, UR4, PT ;  /* 0x00000004f5007c0c */ /* 0x000fe4000bf03070 */
[----:B------:R-:W-:-:S04]  /*56a0*/  MOV R70, UR5 ;  /* 0x0000000500467c02 */ /* 0x000fc80008000f00 */
[----:B------:R-:W-:Y:S01]  /*56b0*/  ISETP.GE.U32.AND.EX P0, PT, R70, RZ, PT, P0 ;  /* 0x000000ff4600720c */ /* 0x000fe20003f06100 */
[C---:B------:R-:W-:Y:S02]  /*56c0*/  FMUL R84, R18.reuse, R84 ;  /* 0x0000005412547220 */ /* 0x040fe40000400000 */
[C---:B------:R-:W-:Y:S02]  /*56d0*/  FMUL R85, R18.reuse, R85 ;  /* 0x0000005512557220 */ /* 0x040fe40000400000 */
[C---:B------:R-:W-:Y:S02]  /*56e0*/  FMUL R86, R17.reuse, R86 ;  /* 0x0000005611567220 */ /* 0x040fe40000400000 */
[----:B------:R-:W-:Y:S02]  /*56f0*/  FMUL R87, R17, R87 ;  /* 0x0000005711577220 */ /* 0x000fe40000400000 */
[C---:B------:R-:W-:Y:S02]  /*5700*/  FMUL R96, R18.reuse, R96 ;  /* 0x0000006012607220 */ /* 0x040fe40000400000 */
[----:B------:R-:W-:-:S02]  /*5710*/  FMUL R97, R18, R97 ;  /* 0x0000006112617220 */ /* 0x000fc40000400000 */
        /* <DEDUP_REMOVED lines=49> */
[----:B------:R-:W-:Y:S01]  /*5a30*/  FMUL R151, R17, R151 ;  /* 0x0000009711977220 */ /* 0x000fe20000400000 */
[----:B------:R-:W-:Y:S01]  /*5a40*/  MOV R68, 0x10 ;  /* 0x0000001000447802 */ /* 0x000fe20000000f00 */
[----:B0-----:R-:W-:Y:S01]  /*5a50*/  FADD R2, R23, R2 ;  /* 0x0000000217027221 */ /* 0x001fe20000000000 */
[----:B------:R-:W-:Y:S01]  /*5a60*/  HMMA.16816.F32.BF16 R84, R152, R172, R84 ;  /* 0x000000ac9854723c */ /* 0x000fe20000041854 */
[----:B-1----:R-:W-:Y:S02]  /*5a70*/  FADD R21, R21, R0 ;  /* 0x0000000015157221 */ /* 0x002fe40000000000 */
[----:B--2---:R-:W-:Y:S02]  /*5a80*/  FADD R69, R69, R4 ;  /* 0x0000000445457221 */ /* 0x004fe40000000000 */
[----:B---3--:R-:W-:-:S03]  /*5a90*/  FADD R22, R3, R22 ;  /* 0x0000001603167221 */ /* 0x008fc60000000000 */
[----:B------:R-:W-:Y:S01]  /*5aa0*/  HMMA.16816.F32.BF16 R96, R152, R174, R96 ;  /* 0x000000ae9860723c */ /* 0x000fe20000041860 */
[----:B------:R-:W-:Y:S01]  /*5ab0*/  FFMA R199, R19, R199, R2 ;  /* 0x000000c713c77223 */ /* 0x000fe20000000002 */
[----:B------:R-:W-:Y:S01]  /*5ac0*/  MOV R2, R9 ;  /* 0x0000000900027202 */ /* 0x000fe20000000f00 */
[C---:B------:R-:W-:Y:S01]  /*5ad0*/  IMAD R10, R68.reuse, c[0x0][0x1b4], R10 ;  /* 0x00006d00440a7a24 */ /* 0x040fe200078e020a */
[----:B------:R-:W-:Y:S01]  /*5ae0*/  MOV R0, R12 ;  /* 0x0000000c00007202 */ /* 0x000fe20000000f00 */
[----:B------:R-:W-:-:S03]  /*5af0*/  IMAD R11, R68, c[0x0][0x1a4], R11 ;  /* 0x00006900440b7a24 */ /* 0x000fc600078e020b */
[----:B------:R-:W-:Y:S01]  /*5b00*/  HMMA.16816.F32.BF16 R100, R152, R168, R100 ;  /* 0x000000a89864723c */ /* 0x000fe20000041864 */
[----:B------:R-:W-:Y:S01]  /*5b10*/  FFMA R204, R20, R204, R21 ;  /* 0x000000cc14cc7223 */ /* 0x000fe20000000015 */
[----:B------:R-:W-:Y:S01]  /*5b20*/  MOV R23, R13 ;  /* 0x0000000d00177202 */ /* 0x000fe20000000f00 */
[----:B------:R-:W-:Y:S01]  /*5b30*/  FFMA R198, R18, R198, R69 ;  /* 0x000000c612c67223 */ /* 0x000fe20000000045 */
[----:B------:R-:W-:Y:S01]  /*5b40*/  MOV R3, R14 ;  /* 0x0000000e00037202 */ /* 0x000fe20000000f00 */
[----:B------:R-:W-:-:S03]  /*5b50*/  FFMA R197, R17, R197, R22 ;  /* 0x000000c511c57223 */ /* 0x000fc60000000016 */
[C---:B------:R-:W-:Y:S08]  /*5b60*/  HMMA.16816.F32.BF16 R104, R152.reuse, R170, R104 ;  /* 0x000000aa9868723c */ /* 0x040ff00000041868 */
        /* <DEDUP_REMOVED lines=9> */
[----:B------:R-:W-:Y:S01]  /*5c00*/  HMMA.16816.F32.BF16 R148, R152, R178, R148 ;  /* 0x000000b29894723c */ /* 0x000fe20000041894 */
[----:B------:R-:W-:Y:S01]  /*5c10*/  @P0 CALL.REL.NOINC `(.L_x_0) ;  /* 0x0000001000000944 */ /* 0x000fe20003c00000 */
[----:B------:R-:W-:Y:S06]  /*5c20*/  BRA `(.L_x_1) ;  /* 0xffffe15000007947 */ /* 0x000fec000383ffff */
.L_x_0:
[----:B------:R-:W0:Y:S01]  /*5c30*/  S2R R232, SR_CTAID.Y ;  /* 0x0000000000e87919 */ /* 0x000e220000002600 */
[----:B------:R-:W-:-:S02]  /*5c40*/  MOV R17, R75 ;  /* 0x0000004b00117202 */ /* 0x000fc40000000f00 */
[----:B------:R-:W-:Y:S01]  /*5c50*/  MOV R19, R79 ;  /* 0x0000004f00137202 */ /* 0x000fe20000000f00 */
[----:B------:R-:W-:Y:S01]  /*5c60*/  IMAD R79, R244, c[0x0][0x1c4], RZ ;  /* 0x00007100f44f7a24 */ /* 0x000fe200078e02ff */
[----:B------:R-:W-:Y:S01]  /*5c70*/  MOV R18, R78 ;  /* 0x0000004e00127202 */ /* 0x000fe20000000f00 */
[----:B------:R-:W-:Y:S01]  /*5c80*/  BAR.SYNC.DEFER_BLOCKING 0x0 ;  /* 0x0000000000007b1d */ /* 0x000fe20000010000 */
[----:B------:R-:W-:Y:S02]  /*5c90*/  MOV R3, R90 ;  /* 0x0000005a00037202 */ /* 0x000fe40000000f00 */
[----:B------:R-:W-:Y:S02]  /*5ca0*/  MOV R90, R100 ;  /* 0x00000064005a7202 */ /* 0x000fe40000000f00 */
[----:B------:R-:W-:Y:S02]  /*5cb0*/  MOV R132, R104 ;  /* 0x0000006800847202 */ /* 0x000fe40000000f00 */
[----:B------:R-:W-:-:S02]  /*5cc0*/  SHF.L.U32 R78, R247, 0xb, RZ ;  /* 0x0000000bf74e7819 */ /* 0x000fc400000006ff */
[----:B------:R-:W-:Y:S02]  /*5cd0*/  MOV R104, R126 ;  /* 0x0000007e00687202 */ /* 0x000fe40000000f00 */
[----:B------:R-:W-:Y:S02]  /*5ce0*/  MOV R100, R127 ;  /* 0x0000007f00647202 */ /* 0x000fe40000000f00 */
[C---:B------:R-:W-:Y:S01]  /*5cf0*/  SHF.L.U32 R127, R79.reuse, 0x1, RZ ;  /* 0x000000014f7f7819 */ /* 0x040fe200000006ff */
[----:B------:R-:W-:Y:S01]  /*5d00*/  IMAD.HI R79, R79, 0x2, RZ ;  /* 0x000000024f4f7827 */ /* 0x000fe200078e02ff */
[----:B------:R-:W-:Y:S02]  /*5d10*/  MOV R21, R83 ;  /* 0x0000005300157202 */ /* 0x000fe40000000f00 */
[----:B------:R-:W-:Y:S01]  /*5d20*/  LOP3.LUT R83, R78, 0x3000, RZ, 0xc0, !PT ;  /* 0x000030004e537812 */ /* 0x000fe200078ec0ff */
[----:B0-----:R-:W-:Y:S01]  /*5d30*/  IMAD R75, R232, c[0x0][0x1c0], RZ ;  /* 0x00007000e84b7a24 */ /* 0x001fe200078e02ff */
[----:B------:R-:W-:Y:S01]  /*5d40*/  MOV R152, R112 ;  /* 0x0000007000987202 */ /* 0x000fe20000000f00 */
[C---:B------:R-:W-:Y:S01]  /*5d50*/  FMUL R112, R199.reuse, 8388608 ;  /* 0x4b000000c7707820 */ /* 0x040fe20000400000 */
[----:B------:R-:W-:Y:S01]  /*5d60*/  FSETP.GEU.AND P2, PT, R199, 1.175494350822287508e-38, PT ;  /* 0x00800000c700780b */ /* 0x000fe20003f4e000 */
[C---:B------:R-:W-:Y:S01]  /*5d70*/  IMAD.HI R78, R75.reuse, 0x2, RZ ;  /* 0x000000024b4e7827 */ /* 0x040fe200078e02ff */
[----:B------:R-:W-:-:S02]  /*5d80*/  SHF.L.U32 R126, R75, 0x1, RZ ;  /* 0x000000014b7e7819 */ /* 0x000fc400000006ff */
[----:B------:R-:W-:Y:S02]  /*5d90*/  MOV R162, R114 ;  /* 0x0000007200a27202 */ /* 0x000fe40000000f00 */
[----:B------:R-:W-:Y:S02]  /*5da0*/  IADD3 R126, P0, P5, R127, c[0x0][0x178], R126 ;  /* 0x00005e007f7e7a10 */ /* 0x000fe40007d1e07e */
[----:B------:R-:W-:Y:S02]  /*5db0*/  MOV R114, R118 ;  /* 0x0000007600727202 */ /* 0x000fe40000000f00 */
[----:B------:R-:W-:Y:S02]  /*5dc0*/  IADD3.X R127, R79, c[0x0][0x17c], R78, P0, P5 ;  /* 0x00005f004f7f7a10 */ /* 0x000fe400007ea44e */
[----:B------:R-:W-:Y:S02]  /*5dd0*/  FSETP.GT.AND P0, PT, |R197|, 8.50705917302346158658e+37, PT ;  /* 0x7e800000c500780b */ /* 0x000fe40003f04200 */
[----:B------:R-:W-:-:S02]  /*5de0*/  FSEL R112, R112, R199, !P2 ;  /* 0x000000c770707208 */ /* 0x000fc40005000000 */
[----:B------:R-:W-:Y:S02]  /*5df0*/  FSEL R118, RZ, -23, P2 ;  /* 0xc1b80000ff767808 */ /* 0x000fe40001000000 */
[C---:B------:R-:W-:Y:S02]  /*5e00*/  FSETP.GEU.AND P2, PT, |R197|.reuse, 1.175494350822287508e-38, PT ;  /* 0x00800000c500780b */ /* 0x040fe40003f4e200 */
[----:B------:R-:W-:Y:S02]  /*5e10*/  MOV R16, R74 ;  /* 0x0000004a00107202 */ /* 0x000fe40000000f00 */
[----:B------:R-:W-:Y:S02]  /*5e20*/  MOV R8, R80 ;  /* 0x0000005000087202 */ /* 0x000fe40000000f00 */
[----:B------:R-:W-:Y:S01]  /*5e30*/  MOV R160, R115 ;  /* 0x0000007300a07202 */ /* 0x000fe20000000f00 */
[----:B------:R-:W-:Y:S01]  /*5e40*/  FMUL R115, R197, 8388608 ;  /* 0x4b000000c5737820 */ /* 0x000fe20000400000 */
[----:B------:R-:W-:Y:S01]  /*5e50*/  MOV R6, R76 ;  /* 0x0000004c00067202 */ /* 0x000fe20000000f00 */
[----:B------:R-:W-:Y:S01]  /*5e60*/  @P0 FMUL R151, R151, 0.25 ;  /* 0x3e80000097970820 */ /* 0x000fe20000400000 */
        /* <DEDUP_REMOVED lines=40> */
[----:B------:R-:W-:Y:S01]  /*60f0*/  FSETP.GEU.AND P4, PT, R197, 1.175494350822287508e-38, PT ;  /* 0x00800000c500780b */ /* 0x000fe20003f8e000 */
[----:B------:R-:W-:Y:S01]  /*6100*/  @P0 FMUL R94, R94, 0.25 ;  /* 0x3e8000005e5e0820 */ /* 0x000fe20000400000 */
[----:B------:R-:W-:Y:S01]  /*6110*/  FSETP.GEU.AND P1, PT, R204, 1.175494350822287508e-38, PT ;  /* 0x00800000cc00780b */ /* 0x000fe20003f2e000 */
[----:B------:R-:W-:Y:S01]  /*6120*/  @P0 FMUL R84, R84, 0.25 ;  /* 0x3e80000054540820 */ /* 0x000fe20000400000 */
[----:B------:R-:W-:Y:S01]  /*6130*/  FSEL R115, R115, R197, !P4 ;  /* 0x000000c573737208 */ /* 0x000fe20006000000 */
[----:B------:R-:W-:Y:S01]  /*6140*/  @P0 FMUL R77, R77, 0.25 ;  /* 0x3e8000004d4d0820 */ /* 0x000fe20000400000 */
[----:B------:R-:W-:Y:S01]  /*6150*/  FSEL R111, R111, R204, !P1 ;  /* 0x000000cc6f6f7208 */ /* 0x000fe20004800000 */
[----:B------:R-:W-:Y:S01]  /*6160*/  @P0 FMUL R102, R102, 0.25 ;  /* 0x3e80000066660820 */ /* 0x000fe20000400000 */
[----:B------:R-:W-:Y:S01]  /*6170*/  FSEL R227, RZ, -23, P1 ;  /* 0xc1b80000ffe37808 */ /* 0x000fe20000800000 */
[----:B------:R-:W-:Y:S01]  /*6180*/  @P0 FMUL R76, R76, 0.25 ;  /* 0x3e8000004c4c0820 */ /* 0x000fe20000400000 */
[----:B------:R-:W-:Y:S01]  /*6190*/  FSETP.GT.AND P1, PT, |R198|, 8.50705917302346158658e+37, PT ;  /* 0x7e800000c600780b */ /* 0x000fe20003f24200 */
        /* <DEDUP_REMOVED lines=15> */
[----:B------:R-:W-:Y:S01]  /*6290*/  FSETP.GT.AND P0, PT, |R199|, 8.50705917302346158658e+37, PT ;  /* 0x7e800000c700780b */ /* 0x000fe20003f04200 */
[----:B------:R-:W-:Y:S01]  /*62a0*/  @!P2 FMUL R151, R151, 16777216 ;  /* 0x4b8000009797a820 */ /* 0x000fe20000400000 */
[----:B------:R-:W-:Y:S01]  /*62b0*/  MOV R133, R109 ;  /* 0x0000006d00857202 */ /* 0x000fe20000000f00 */
        /* <DEDUP_REMOVED lines=15> */
[----:B------:R-:W-:Y:S01]  /*63b0*/  FSETP.GEU.AND P3, PT, R198, 1.175494350822287508e-38, PT ;  /* 0x00800000c600780b */ /* 0x000fe20003f6e000 */
[----:B------:R-:W-:Y:S01]  /*63c0*/  @!P2 FMUL R98, R98, 16777216 ;  /* 0x4b8000006262a820 */ /* 0x000fe20000400000 */
[----:B------:R-:W-:Y:S01]  /*63d0*/  MOV R20, R82 ;  /* 0x0000005200147202 */ /* 0x000fe20000000f00 */
[----:B------:R-:W-:Y:S01]  /*63e0*/  @!P2 FMUL R100, R100, 16777216 ;  /* 0x4b8000006464a820 */ /* 0x000fe20000400000 */
[----:B------:R-:W-:Y:S01]  /*63f0*/  MOV R5, R73 ;  /* 0x0000004900057202 */ /* 0x000fe20000000f00 */
[----:B------:R-:W-:Y:S01]  /*6400*/  @!P2 FMUL R104, R104, 16777216 ;  /* 0x4b8000006868a820 */ /* 0x000fe20000400000 */
[----:B------:R-:W-:Y:S01]  /*6410*/  SHF.L.U32 R73, R247, 0x9, RZ ;  /* 0x00000009f7497819 */ /* 0x000fe200000006ff */
[----:B------:R-:W-:Y:S01]  /*6420*/  @!P2 FMUL R106, R106, 16777216 ;  /* 0x4b8000006a6aa820 */ /* 0x000fe20000400000 */
[----:B------:R-:W-:Y:S01]  /*6430*/  LEA R250, R251, R250, 0x1 ;  /* 0x000000fafbfa7211 */ /* 0x000fe200078e08ff */
[----:B------:R-:W-:Y:S01]  /*6440*/  @!P2 FMUL R108, R108, 16777216 ;  /* 0x4b8000006c6ca820 */ /* 0x000fe20000400000 */
[----:B------:R-:W-:Y:S01]  /*6450*/  IADD3 R142, R111, -0x3f3504f3, RZ ;  /* 0xc0cafb0d6f8e7810 */ /* 0x000fe20007ffe0ff */
[----:B------:R-:W-:Y:S01]  /*6460*/  @!P2 FMUL R197, R197, 16777216 ;  /* 0x4b800000c5c5a820 */ /* 0x000fe20000400000 */
[----:B------:R-:W-:Y:S01]  /*6470*/  IADD3 R141, R112, -0x3f3504f3, RZ ;  /* 0xc0cafb0d708d7810 */ /* 0x000fe20007ffe0ff */
[----:B------:R-:W-:Y:S01]  /*6480*/  @!P2 FMUL R119, R119, 16777216 ;  /* 0x4b8000007777a820 */ /* 0x000fe20000400000 */
[----:B------:R-:W-:Y:S01]  /*6490*/  LOP3.LUT R2, R248, 0x3000, R73, 0xf8, !PT ;  /* 0x00003000f8027812 */ /* 0x000fe200078ef849 */
[----:B------:R-:W-:Y:S01]  /*64a0*/  @!P2 FMUL R114, R114, 16777216 ;  /* 0x4b8000007272a820 */ /* 0x000fe20000400000 */
[----:B------:R-:W0:Y:S01]  /*64b0*/  MUFU.RCP R97, R197 ;  /* 0x000000c500617308 */ /* 0x000e220000001000 */
[----:B------:R-:W-:Y:S01]  /*64c0*/  @!P2 FMUL R160, R160, 16777216 ;  /* 0x4b800000a0a0a820 */ /* 0x000fe20000400000 */
[----:B------:R-:W-:Y:S01]  /*64d0*/  IADD3 R122, R115, -0x3f3504f3, RZ ;  /* 0xc0cafb0d737a7810 */ /* 0x000fe20007ffe0ff */
[----:B------:R-:W-:Y:S01]  /*64e0*/  @!P2 FMUL R162, R162, 16777216 ;  /* 0x4b800000a2a2a820 */ /* 0x000fe20000400000 */
[----:B------:R-:W-:Y:S01]  /*64f0*/  SHF.L.U32 R73, R250, 0x2, RZ ;  /* 0x00000002fa497819 */ /* 0x000fe200000006ff */
[----:B------:R-:W-:Y:S01]  /*6500*/  @!P2 FMUL R164, R164, 16777216 ;  /* 0x4b800000a4a4a820 */ /* 0x000fe20000400000 */
[----:B------:R-:W-:Y:S01]  /*6510*/  LOP3.LUT R142, R142, 0xff800000, RZ, 0xc0, !PT ;  /* 0xff8000008e8e7812 */ /* 0x000fe200078ec0ff */
[----:B------:R-:W-:Y:S01]  /*6520*/  @!P2 FMUL R110, R110, 16777216 ;  /* 0x4b8000006e6ea820 */ /* 0x000fe20000400000 */
[----:B------:R-:W-:Y:S01]  /*6530*/  LOP3.LUT R141, R141, 0xff800000, RZ, 0xc0, !PT ;  /* 0xff8000008d8d7812 */ /* 0x000fe200078ec0ff */
[----:B------:R-:W-:Y:S01]  /*6540*/  @!P2 FMUL R81, R81, 16777216 ;  /* 0x4b8000005151a820 */ /* 0x000fe20000400000 */
[----:B------:R-:W-:Y:S01]  /*6550*/  LOP3.LUT R122, R122, 0xff800000, RZ, 0xc0, !PT ;  /* 0xff8000007a7a7812 */ /* 0x000fe200078ec0ff */
[----:B------:R-:W-:Y:S01]  /*6560*/  @!P2 FMUL R80, R80, 16777216 ;  /* 0x4b8000005050a820 */ /* 0x000fe20000400000 */
[----:B------:R-:W-:Y:S01]  /*6570*/  MOV R4, R72 ;  /* 0x0000004800047202 */ /* 0x000fe20000000f00 */
[----:B------:R-:W-:Y:S01]  /*6580*/  @!P2 FMUL R77, R77, 16777216 ;  /* 0x4b8000004d4da820 */ /* 0x000fe20000400000 */
[----:B------:R-:W-:Y:S01]  /*6590*/  LOP3.LUT R2, R2, R73, RZ, 0x3c, !PT ;  /* 0x0000004902027212 */ /* 0x000fe200078e3cff */
[----:B------:R-:W-:Y:S01]  /*65a0*/  @!P2 FMUL R102, R102, 16777216 ;  /* 0x4b8000006666a820 */ /* 0x000fe20000400000 */
[----:B------:R1:W2:Y:S01]  /*65b0*/  I2F R10, R142 ;  /* 0x0000008e000a7306 */ /* 0x0002a20000201400 */
[----:B------:R-:W-:Y:S01]  /*65c0*/  @!P2 FMUL R76, R76, 16777216 ;  /* 0x4b8000004c4ca820 */ /* 0x000fe20000400000 */
[C---:B------:R-:W-:Y:S01]  /*65d0*/  SHF.L.U32 R82, R247.reuse, 0x3, RZ ;  /* 0x00000003f7527819 */ /* 0x040fe200000006ff */
[----:B------:R-:W-:Y:S01]  /*65e0*/  @!P2 FMUL R74, R74, 16777216 ;  /* 0x4b8000004a4aa820 */ /* 0x000fe20000400000 */
[----:B------:R-:W-:Y:S01]  /*65f0*/  LOP3.LUT R0, R247, 0xf0, RZ, 0xc0, !PT ;  /* 0x000000f0f7007812 */ /* 0x000fe200078ec0ff */
[----:B------:R-:W-:Y:S01]  /*6600*/  @!P2 FMUL R71, R71, 16777216 ;  /* 0x4b8000004747a820 */ /* 0x000fe20000400000 */
[----:B------:R-:W-:Y:S01]  /*6610*/  LOP3.LUT R93, R82, 0x38, RZ, 0xc0, !PT ;  /* 0x00000038525d7812 */ /* 0x000fe200078ec0ff */
[----:B------:R-:W-:Y:S01]  /*6620*/  @!P2 FMUL R70, R70, 16777216 ;  /* 0x4b8000004646a820 */ /* 0x000fe20000400000 */
[----:B------:R3:W4:Y:S01]  /*6630*/  I2F R73, R141 ;  /* 0x0000008d00497306 */ /* 0x0007220000201400 */
[----:B------:R-:W-:Y:S01]  /*6640*/  @!P2 FMUL R69, R69, 16777216 ;  /* 0x4b8000004545a820 */ /* 0x000fe20000400000 */
[----:B------:R-:W-:Y:S01]  /*6650*/  SHF.R.U32.HI R247, RZ, 0x1, R247 ;  /* 0x00000001fff77819 */ /* 0x000fe200000116f7 */
[----:B------:R-:W-:Y:S01]  /*6660*/  @!P2 FMUL R68, R68, 16777216 ;  /* 0x4b8000004444a820 */ /* 0x000fe20000400000 */
[----:B------:R-:W-:Y:S01]  /*6670*/  FSEL R117, RZ, -23, P3 ;  /* 0xc1b80000ff757808 */ /* 0x000fe20001800000 */
[----:B------:R-:W-:Y:S01]  /*6680*/  @!P2 FMUL R11, R11, 16777216 ;  /* 0x4b8000000b0ba820 */ /* 0x000fe20000400000 */
[----:B------:R-:W-:Y:S01]  /*6690*/  LEA R93, R0, R93, 0x2 ;  /* 0x0000005d005d7211 */ /* 0x000fe200078e10ff */
[----:B------:R-:W-:Y:S01]  /*66a0*/  @!P2 FMUL R3, R3, 16777216 ;  /* 0x4b8000000303a820 */ /* 0x000fe20000400000 */
[C---:B------:R-:W-:Y:S01]  /*66b0*/  FSETP.GEU.AND P2, PT, |R198|.reuse, 1.175494350822287508e-38, PT ;  /* 0x00800000c600780b */ /* 0x040fe20003f4e200 */
[----:B------:R-:W-:Y:S01]  /*66c0*/  FMUL R116, R198, 8388608 ;  /* 0x4b000000c6747820 */ /* 0x000fe20000400000 */
[----:B------:R5:W-:Y:S01]  /*66d0*/  I2F R75, R122 ;  /* 0x0000007a004b7306 */ /* 0x000be20000201400 */
[----:B------:R-:W-:Y:S01]  /*66e0*/  @P1 FMUL R96, R96, 0.25 ;  /* 0x3e80000060601820 */ /* 0x000fe20000400000 */
[----:B------:R-:W-:Y:S01]  /*66f0*/  FSEL R226, RZ, -23, P4 ;  /* 0xc1b80000ffe27808 */ /* 0x000fe20002000000 */
[----:B------:R-:W-:Y:S01]  /*6700*/  @P1 FMUL R130, R130, 0.25 ;  /* 0x3e80000082821820 */ /* 0x000fe20000400000 */
[----:B------:R-:W-:Y:S01]  /*6710*/  FSEL R116, R116, R198, !P3 ;  /* 0x000000c674747208 */ /* 0x000fe20005800000 */
[----:B------:R-:W-:Y:S01]  /*6720*/  @P1 FMUL R138, R138, 0.25 ;  /* 0x3e8000008a8a1820 */ /* 0x000fe20000400000 */
[----:B------:R-:W-:Y:S01]  /*6730*/  LOP3.LUT R0, R247, 0x4, RZ, 0xc0, !PT ;  /* 0x00000004f7007812 */ /* 0x000fe200078ec0ff */
[----:B------:R-:W-:Y:S01]  /*6740*/  @P1 FMUL R140, R140, 0.25 ;  /* 0x3e8000008c8c1820 */ /* 0x000fe20000400000 */
[----:B------:R-:W-:Y:S01]  /*6750*/  IADD3 R123, R116, -0x3f3504f3, RZ ;  /* 0xc0cafb0d747b7810 */ /* 0x000fe20007ffe0ff */
[----:B------:R-:W-:Y:S01]  /*6760*/  @P1 FMUL R156, R156, 0.25 ;  /* 0x3e8000009c9c1820 */ /* 0x000fe20000400000 */
[----:B------:R-:W-:Y:S01]  /*6770*/  LEA R252, R252, R83, 0x4 ;  /* 0x00000053fcfc7211 */ /* 0x000fe200078e20ff */
[----:B------:R-:W-:Y:S01]  /*6780*/  @P1 FMUL R158, R158, 0.25 ;  /* 0x3e8000009e9e1820 */ /* 0x000fe20000400000 */
[----:B------:R-:W-:Y:S01]  /*6790*/  LOP3.LUT R123, R123, 0xff800000, RZ, 0xc0, !PT ;  /* 0xff8000007b7b7812 */ /* 0x000fe200078ec0ff */
[----:B------:R-:W-:Y:S01]  /*67a0*/  @P1 FMUL R137, R137, 0.25 ;  /* 0x3e80000089891820 */ /* 0x000fe20000400000 */
[----:B------:R-:W-:Y:S01]  /*67b0*/  IADD3 R0, R0, R93, RZ ;  /* 0x0000005d00007210 */ /* 0x000fe20007ffe0ff */
[----:B------:R-:W-:Y:S01]  /*67c0*/  @P1 FMUL R136, R136, 0.25 ;  /* 0x3e80000088881820 */ /* 0x000fe20000400000 */
[----:B------:R0:W2:Y:S01]  /*67d0*/  I2F R72, R123 ;  /* 0x0000007b00487306 */ /* 0x0000a20000201400 */
[----:B------:R-:W-:Y:S01]  /*67e0*/  @P1 FMUL R129, R129, 0.25 ;  /* 0x3e80000081811820 */ /* 0x000fe20000400000 */
[----:B-1----:R-:W-:Y:S01]  /*67f0*/  IADD3 R142, R111, -R142, RZ ;  /* 0x8000008e6f8e7210 */ /* 0x002fe20007ffe0ff */
[----:B------:R-:W-:Y:S01]  /*6800*/  @P1 FMUL R128, R128, 0.25 ;  /* 0x3e80000080801820 */ /* 0x000fe20000400000 */
[----:B---3--:R-:W-:Y:S01]  /*6810*/  IADD3 R141, R112, -R141, RZ ;  /* 0x8000008d708d7210 */ /* 0x008fe20007ffe0ff */
[----:B------:R-:W-:Y:S01]  /*6820*/  @P1 FMUL R125, R125, 0.25 ;  /* 0x3e8000007d7d1820 */ /* 0x000fe20000400000 */
[C---:B-----5:R-:W-:Y:S01]  /*6830*/  IADD3 R122, R115.reuse, -R122, RZ ;  /* 0x8000007a737a7210 */ /* 0x060fe20007ffe0ff */
[----:B------:R-:W-:Y:S01]  /*6840*/  @P1 FMUL R124, R124, 0.25 ;  /* 0x3e8000007c7c1820 */ /* 0x000fe20000400000 */
[----:B------:R-:W-:Y:S01]  /*6850*/  ISETP.GE.U32.AND P4, PT, R115, 0x7f800000, PT ;  /* 0x7f8000007300780c */ /* 0x000fe20003f86070 */
[----:B------:R-:W-:Y:S01]  /*6860*/  @P1 FMUL R121, R121, 0.25 ;  /* 0x3e80000079791820 */ /* 0x000fe20000400000 */
[----:B0-----:R-:W-:Y:S01]  /*6870*/  IADD3 R123, R116, -R123, RZ ;  /* 0x8000007b747b7210 */ /* 0x001fe20007ffe0ff */
[----:B------:R-:W-:Y:S01]  /*6880*/  @P1 FMUL R120, R120, 0.25 ;  /* 0x3e80000078781820 */ /* 0x000fe20000400000 */
[----:B------:R-:W-:Y:S01]  /*6890*/  LOP3.LUT R230, R252, 0x20, RZ, 0x3c, !PT ;  /* 0x00000020fce67812 */ /* 0x000fe200078e3cff */
[----:B------:R-:W-:Y:S01]  /*68a0*/  @P1 FMUL R154, R154, 0.25 ;  /* 0x3e8000009a9a1820 */ /* 0x000fe20000400000 */
[C---:B------:R-:W-:Y:S01]  /*68b0*/  LOP3.LUT R229, R252.reuse, 0x40, RZ, 0x3c, !PT ;  /* 0x00000040fce57812 */ /* 0x040fe200078e3cff */
[----:B------:R-:W-:Y:S01]  /*68c0*/  @P1 FMUL R103, R103, 0.25 ;  /* 0x3e80000067671820 */ /* 0x000fe20000400000 */
[----:B------:R-:W-:Y:S01]  /*68d0*/  LOP3.LUT R228, R252, 0x60, RZ, 0x3c, !PT ;  /* 0x00000060fce47812 */ /* 0x000fe200078e3cff */
[----:B------:R-:W-:Y:S01]  /*68e0*/  @P1 FMUL R153, R153, 0.25 ;  /* 0x3e80000099991820 */ /* 0x000fe20000400000 */
[----:B------:R-:W-:Y:S01]  /*68f0*/  ISETP.GE.U32.AND P5, PT, R116, 0x7f800000, PT ;  /* 0x7f8000007400780c */ /* 0x000fe20003fa6070 */
[----:B------:R-:W-:Y:S01]  /*6900*/  @P1 FMUL R152, R152, 0.25 ;  /* 0x3e80000098981820 */ /* 0x000fe20000400000 */
[----:B------:R-:W-:Y:S01]  /*6910*/  FSETP.NEU.AND P3, PT, R111, RZ, PT ;  /* 0x000000ff6f00720b */ /* 0x000fe20003f6d000 */
[----:B------:R-:W-:Y:S01]  /*6920*/  @P1 FMUL R133, R133, 0.25 ;  /* 0x3e80000085851820 */ /* 0x000fe20000400000 */
[----:B------:R-:W-:Y:S01]  /*6930*/  LOP3.LUT R249, R249, 0x1f8, RZ, 0xc0, !PT ;  /* 0x000001f8f9f97812 */ /* 0x000fe200078ec0ff */
[----:B------:R-:W-:-:S02]  /*6940*/  @P1 FMUL R135, R135, 0.25 ;  /* 0x3e80000087871820 */ /* 0x000fc40000400000 */
[----:B------:R-:W-:Y:S02]  /*6950*/  @P1 FMUL R134, R134, 0.25 ;  /* 0x3e80000086861820 */ /* 0x000fe40000400000 */
[----:B------:R-:W-:Y:S02]  /*6960*/  @P1 FMUL R132, R132, 0.25 ;  /* 0x3e80000084841820 */ /* 0x000fe40000400000 */
[----:B------:R-:W-:Y:S02]  /*6970*/  @P1 FMUL R91, R91, 0.25 ;  /* 0x3e8000005b5b1820 */ /* 0x000fe40000400000 */
[----:B------:R-:W-:Y:S02]  /*6980*/  @P1 FMUL R90, R90, 0.25 ;  /* 0x3e8000005a5a1820 */ /* 0x000fe40000400000 */
[----:B------:R-:W-:Y:S02]  /*6990*/  @P1 FMUL R87, R87, 0.25 ;  /* 0x3e80000057571820 */ /* 0x000fe40000400000 */
[----:B------:R-:W-:-:S02]  /*69a0*/  @P1 FMUL R86, R86, 0.25 ;  /* 0x3e80000056561820 */ /* 0x000fc40000400000 */
[----:B------:R-:W-:Y:S02]  /*69b0*/  @P1 FMUL R85, R85, 0.25 ;  /* 0x3e80000055551820 */ /* 0x000fe40000400000 */
[----:B------:R-:W-:Y:S02]  /*69c0*/  @P1 FMUL R23, R23, 0.25 ;  /* 0x3e80000017171820 */ /* 0x000fe40000400000 */
[----:B------:R-:W-:Y:S02]  /*69d0*/  @P1 FMUL R22, R22, 0.25 ;  /* 0x3e80000016161820 */ /* 0x000fe40000400000 */
[----:B------:R-:W-:Y:S02]  /*69e0*/  @P1 FMUL R92, R92, 0.25 ;  /* 0x3e8000005c5c1820 */ /* 0x000fe40000400000 */
[----:B------:R-:W-:Y:S02]  /*69f0*/  @P1 FMUL R89, R89, 0.25 ;  /* 0x3e80000059591820 */ /* 0x000fe40000400000 */
[----:B------:R-:W-:-:S02]  /*6a00*/  @P1 FMUL R88, R88, 0.25 ;  /* 0x3e80000058581820 */ /* 0x000fc40000400000 */
[----:B------:R-:W-:Y:S01]  /*6a10*/  @P1 FMUL R198, R198, 0.25 ;  /* 0x3e800000c6c61820 */ /* 0x000fe20000400000 */
[----:B------:R-:W-:Y:S01]  /*6a20*/  FSETP.GT.AND P1, PT, |R204|, 8.50705917302346158658e+37, PT ;  /* 0x7e800000cc00780b */ /* 0x000fe20003f24200 */
[----:B------:R-:W-:Y:S02]  /*6a30*/  @!P2 FMUL R96, R96, 16777216 ;  /* 0x4b8000006060a820 */ /* 0x000fe40000400000 */
[----:B------:R-:W-:Y:S02]  /*6a40*/  @!P2 FMUL R130, R130, 16777216 ;  /* 0x4b8000008282a820 */ /* 0x000fe40000400000 */
[----:B------:R-:W-:Y:S02]  /*6a50*/  @!P2 FMUL R138, R138, 16777216 ;  /* 0x4b8000008a8aa820 */ /* 0x000fe40000400000 */
[----:B------:R-:W-:Y:S02]  /*6a60*/  @!P2 FMUL R140, R140, 16777216 ;  /* 0x4b8000008c8ca820 */ /* 0x000fe40000400000 */
[----:B------:R-:W-:-:S02]  /*6a70*/  @!P2 FMUL R156, R156, 16777216 ;  /* 0x4b8000009c9ca820 */ /* 0x000fc40000400000 */
[----:B------:R-:W-:Y:S02]  /*6a80*/  @!P2 FMUL R158, R158, 16777216 ;  /* 0x4b8000009e9ea820 */ /* 0x000fe40000400000 */
        /* <DEDUP_REMOVED lines=26> */
[----:B------:R-:W-:Y:S01]  /*6c30*/  @!P2 FMUL R88, R88, 16777216 ;  /* 0x4b8000005858a820 */ /* 0x000fe20000400000 */
[----:B------:R-:W-:Y:S01]  /*6c40*/  FSETP.GEU.AND P2, PT, |R199|, 1.175494350822287508e-38, PT ;  /* 0x00800000c700780b */ /* 0x000fe20003f4e200 */
        /* <DEDUP_REMOVED lines=33> */
[C---:B------:R-:W-:Y:S01]  /*6e60*/  FSETP.GEU.AND P0, PT, |R204|.reuse, 1.175494350822287508e-38, PT ;  /* 0x00800000cc00780b */ /* 0x040fe20003f0e200 */
[----:B------:R-:W-:Y:S02]  /*6e70*/  @P1 FMUL R204, R204, 0.25 ;  /* 0x3e800000cccc1820 */ /* 0x000fe40000400000 */
[----:B------:R-:W-:Y:S02]  /*6e80*/  @!P2 FMUL R199, R199, 16777216 ;  /* 0x4b800000c7c7a820 */ /* 0x000fe40000400000 */
[C---:B------:R-:W-:Y:S02]  /*6e90*/  FMUL R101, R97.reuse, R119 ;  /* 0x0000007761657220 */ /* 0x040fe40000400000 */
[----:B------:R-:W0:Y:S01]  /*6ea0*/  MUFU.RCP R119, R198 ;  /* 0x000000c600777308 */ /* 0x000e220000001000 */
[C---:B------:R-:W-:Y:S02]  /*6eb0*/  FMUL R79, R97.reuse, R94 ;  /* 0x0000005e614f7220 */ /* 0x040fe40000400000 */
[----:B------:R-:W-:-:S02]  /*6ec0*/  FMUL R94, R97, R98 ;  /* 0x00000062615e7220 */ /* 0x000fc40000400000 */
[----:B------:R-:W-:Y:S02]  /*6ed0*/  FMUL R95, R97, R100 ;  /* 0x00000064615f7220 */ /* 0x000fe40000400000 */
[----:B------:R-:W-:Y:S01]  /*6ee0*/  @!P0 FMUL R204, R204, 16777216 ;  /* 0x4b800000cccc8820 */ /* 0x000fe20000400000 */
[----:B------:R-:W1:Y:S01]  /*6ef0*/  MUFU.RCP R199, R199 ;  /* 0x000000c700c77308 */ /* 0x000e620000001000 */
[----:B--2---:R-:W-:Y:S02]  /*6f00*/  FFMA.FTZ R227, R10, 1.1920928955078125e-07, R227 ;  /* 0x340000000ae37823 */ /* 0x004fe400000100e3 */
[----:B----4-:R-:W-:Y:S02]  /*6f10*/  FFMA.FTZ R118, R73, 1.1920928955078125e-07, R118 ;  /* 0x3400000049767823 */ /* 0x010fe40000010076 */
[----:B------:R-:W-:Y:S02]  /*6f20*/  FFMA.FTZ R117, R72, 1.1920928955078125e-07, R117 ;  /* 0x3400000048757823 */ /* 0x000fe40000010075 */
[C---:B------:R-:W-:Y:S01]  /*6f30*/  FMUL R98, R97.reuse, R104 ;  /* 0x0000006861627220 */ /* 0x040fe20000400000 */
[----:B------:R-:W2:Y:S01]  /*6f40*/  MUFU.RCP R204, R204 ;  /* 0x000000cc00cc7308 */ /* 0x000ea20000001000 */
[----:B------:R-:W-:-:S02]  /*6f50*/  FMUL R100, R97, R108 ;  /* 0x0000006c61647220 */ /* 0x000fc40000400000 */
[----:B------:R-:W-:Y:S02]  /*6f60*/  FFMA.FTZ R226, R75, 1.1920928955078125e-07, R226 ;  /* 0x340000004be27823 */ /* 0x000fe400000100e2 */
[C---:B------:R-:W-:Y:S02]  /*6f70*/  FMUL R72, R97.reuse, R150 ;  /* 0x0000009661487220 */ /* 0x040fe40000400000 */
[C---:B------:R-:W-:Y:S02]  /*6f80*/  FMUL R10, R97.reuse, R147 ;  /* 0x00000093610a7220 */ /* 0x040fe40000400000 */
[C---:B------:R-:W-:Y:S02]  /*6f90*/  FMUL R73, R97.reuse, R146 ;  /* 0x0000009261497220 */ /* 0x040fe40000400000 */
[C---:B------:R-:W-:Y:S02]  /*6fa0*/  FMUL R83, R97.reuse, R143 ;  /* 0x0000008f61537220 */ /* 0x040fe40000400000 */
[----:B------:R-:W-:-:S02]  /*6fb0*/  FMUL R78, R97, R84 ;  /* 0x00000054614e7220 */ /* 0x000fc40000400000 */
[C---:B------:R-:W-:Y:S02]  /*6fc0*/  FMUL R99, R97.reuse, R106 ;  /* 0x0000006a61637220 */ /* 0x040fe40000400000 */
[C---:B------:R-:W-:Y:S02]  /*6fd0*/  FMUL R104, R97.reuse, R114 ;  /* 0x0000007261687220 */ /* 0x040fe40000400000 */
[----:B------:R-:W-:Y:S02]  /*6fe0*/  FMUL R108, R97, R110 ;  /* 0x0000006e616c7220 */ /* 0x000fe40000400000 */
[----:B------:R-:W-:Y:S02]  /*6ff0*/  @P1 FMUL R15, R15, 0.25 ;  /* 0x3e8000000f0f1820 */ /* 0x000fe40000400000 */
[----:B------:R-:W-:Y:S02]  /*7000*/  @P1 FMUL R7, R7, 0.25 ;  /* 0x3e80000007071820 */ /* 0x000fe40000400000 */
[----:B------:R-:W-:-:S02]  /*7010*/  @P1 FMUL R6, R6, 0.25 ;  /* 0x3e80000006061820 */ /* 0x000fc40000400000 */
[----:B------:R-:W-:Y:S02]  /*7020*/  @P1 FMUL R5, R5, 0.25 ;  /* 0x3e80000005051820 */ /* 0x000fe40000400000 */
[----:B------:R-:W-:Y:S02]  /*7030*/  @P1 FMUL R4, R4, 0.25 ;  /* 0x3e80000004041820 */ /* 0x000fe40000400000 */
[----:B------:R-:W-:Y:S02]  /*7040*/  @P1 FMUL R25, R25, 0.25 ;  /* 0x3e80000019191820 */ /* 0x000fe40000400000 */
[C---:B------:R-:W-:Y:S02]  /*7050*/  FMUL R75, R97.reuse, R151 ;  /* 0x00000097614b7220 */ /* 0x040fe40000400000 */
[C---:B------:R-:W-:Y:S02]  /*7060*/  FMUL R84, R97.reuse, R139 ;  /* 0x0000008b61547220 */ /* 0x040fe40000400000 */
[----:B------:R-:W-:-:S02]  /*7070*/  FMUL R93, R97, R131 ;  /* 0x00000083615d7220 */ /* 0x000fc40000400000 */
[C---:B------:R-:W-:Y:S01]  /*7080*/  FMUL R105, R97.reuse, R160 ;  /* 0x000000a061697220 */ /* 0x040fe20000400000 */
[----:B------:R-:W-:Y:S01]  /*7090*/  F2FP.BF16.PACK_AB R84, R84, R79 ;  /* 0x0000004f5454723e */ /* 0x000fe200000010ff */
[C---:B------:R-:W-:Y:S02]  /*70a0*/  FMUL R106, R97.reuse, R162 ;  /* 0x000000a2616a7220 */ /* 0x040fe40000400000 */
[C---:B------:R-:W-:Y:S02]  /*70b0*/  FMUL R107, R97.reuse, R164 ;  /* 0x000000a4616b7220 */ /* 0x040fe40000400000 */
[C---:B------:R-:W-:Y:S02]  /*70c0*/  FMUL R109, R97.reuse, R81 ;  /* 0x00000051616d7220 */ /* 0x040fe40000400000 */
[C---:B------:R-:W-:Y:S02]  /*70d0*/  FMUL R110, R97.reuse, R80 ;  /* 0x00000050616e7220 */ /* 0x040fe40000400000 */
[----:B------:R-:W-:-:S02]  /*70e0*/  FMUL R113, R97, R77 ;  /* 0x0000004d61717220 */ /* 0x000fc40000400000 */
[C---:B------:R-:W-:Y:S02]  /*70f0*/  FMUL R114, R97.reuse, R102 ;  /* 0x0000006661727220 */ /* 0x040fe40000400000 */
        /* <DEDUP_REMOVED lines=8> */
[----:B------:R-:W-:Y:S02]  /*7180*/  @!P2 FMUL R21, R21, 16777216 ;  /* 0x4b8000001515a820 */ /* 0x000fe40000400000 */
[----:B------:R-:W-:Y:S02]  /*7190*/  @!P2 FMUL R20, R20, 16777216 ;  /* 0x4b8000001414a820 */ /* 0x000fe40000400000 */
[----:B------:R-:W-:-:S02]  /*71a0*/  @!P2 FMUL R19, R19, 16777216 ;  /* 0x4b8000001313a820 */ /* 0x000fc40000400000 */
[----:B------:R-:W-:Y:S02]  /*71b0*/  @!P2 FMUL R18, R18, 16777216 ;  /* 0x4b8000001212a820 */ /* 0x000fe40000400000 */
[----:B------:R-:W-:Y:S02]  /*71c0*/  @!P2 FMUL R17, R17, 16777216 ;  /* 0x4b8000001111a820 */ /* 0x000fe40000400000 */
[----:B------:R-:W-:Y:S02]  /*71d0*/  @!P2 FMUL R16, R16, 16777216 ;  /* 0x4b8000001010a820 */ /* 0x000fe40000400000 */
        /* <DEDUP_REMOVED lines=8> */
[----:B0-----:R-:W-:-:S02]  /*7260*/  FMUL R97, R119, R124 ;  /* 0x0000007c77617220 */ /* 0x001fc40000400000 */
        /* <DEDUP_REMOVED lines=25> */
[C---:B------:R-:W-:Y:S02]  /*7400*/  FMUL R74, R119.reuse, R140 ;  /* 0x0000008c774a7220 */ /* 0x040fe40000400000 */
[C---:B------:R-:W-:Y:S02]  /*7410*/  FMUL R82, R119.reuse, R156 ;  /* 0x0000009c77527220 */ /* 0x040fe40000400000 */
[C---:B------:R-:W-:Y:S02]  /*7420*/  FMUL R68, R119.reuse, R154 ;  /* 0x0000009a77447220 */ /* 0x040fe40000400000 */
[C---:B------:R-:W-:Y:S02]  /*7430*/  FMUL R124, R119.reuse, R153 ;  /* 0x00000099777c7220 */ /* 0x040fe40000400000 */
[----:B------:R-:W-:-:S02]  /*7440*/  FMUL R131, R119, R152 ;  /* 0x0000009877837220 */ /* 0x000fc40000400000 */
[----:B------:R-:W-:Y:S01]  /*7450*/  @!P2 FMUL R34, R34, 16777216 ;  /* 0x4b8000002222a820 */ /* 0x000fe20000400000 */
[----:B------:R-:W-:Y:S01]  /*7460*/  FSETP.NEU.AND P2, PT, R112, RZ, PT ;  /* 0x000000ff7000720b */ /* 0x000fe20003f4d000 */
[C---:B------:R-:W-:Y:S02]  /*7470*/  FMUL R3, R119.reuse, R138 ;  /* 0x0000008a77037220 */ /* 0x040fe40000400000 */
[C---:B------:R-:W-:Y:S02]  /*7480*/  FMUL R81, R119.reuse, R137 ;  /* 0x0000008977517220 */ /* 0x040fe40000400000 */
[C---:B------:R-:W-:Y:S02]  /*7490*/  FMUL R80, R119.reuse, R136 ;  /* 0x0000008877507220 */ /* 0x040fe40000400000 */
[C---:B------:R-:W-:Y:S02]  /*74a0*/  FMUL R140, R119.reuse, R90 ;  /* 0x0000005a778c7220 */ /* 0x040fe40000400000 */
[----:B------:R-:W-:Y:S01]  /*74b0*/  FMUL R151, R119, R87 ;  /* 0x0000005777977220 */ /* 0x000fe20000400000 */
[----:B------:R-:W-:Y:S01]  /*74c0*/  F2FP.BF16.PACK_AB R80, R81, R80 ;  /* 0x000000505150723e */ /* 0x000fe200000010ff */
[----:B------:R-:W-:-:S02]  /*74d0*/  FMUL R152, R119, R86 ;  /* 0x0000005677987220 */ /* 0x000fc40000400000 */
[C---:B------:R-:W-:Y:S02]  /*74e0*/  FMUL R153, R119.reuse, R85 ;  /* 0x0000005577997220 */ /* 0x040fe40000400000 */
[C---:B------:R-:W-:Y:S02]  /*74f0*/  FMUL R154, R119.reuse, R23 ;  /* 0x00000017779a7220 */ /* 0x040fe40000400000 */
[C---:B------:R-:W-:Y:S02]  /*7500*/  FMUL R155, R119.reuse, R89 ;  /* 0x00000059779b7220 */ /* 0x040fe40000400000 */
[----:B------:R-:W-:Y:S02]  /*7510*/  FMUL R156, R119, R88 ;  /* 0x00000058779c7220 */ /* 0x000fe40000400000 */
[----:B------:R-:W-:Y:S02]  /*7520*/  @!P0 FMUL R15, R15, 16777216 ;  /* 0x4b8000000f0f8820 */ /* 0x000fe40000400000 */
[----:B------:R-:W-:-:S02]  /*7530*/  @!P0 FMUL R7, R7, 16777216 ;  /* 0x4b80000007078820 */ /* 0x000fc40000400000 */
[----:B------:R-:W-:Y:S02]  /*7540*/  @!P0 FMUL R6, R6, 16777216 ;  /* 0x4b80000006068820 */ /* 0x000fe40000400000 */
[----:B------:R-:W-:Y:S02]  /*7550*/  @!P0 FMUL R5, R5, 16777216 ;  /* 0x4b80000005058820 */ /* 0x000fe40000400000 */
[----:B------:R-:W-:Y:S02]  /*7560*/  @!P0 FMUL R4, R4, 16777216 ;  /* 0x4b80000004048820 */ /* 0x000fe40000400000 */
[----:B------:R-:W-:Y:S02]  /*7570*/  @!P0 FMUL R25, R25, 16777216 ;  /* 0x4b80000019198820 */ /* 0x000fe40000400000 */
[C---:B------:R-:W-:Y:S02]  /*7580*/  FMUL R70, R119.reuse, R125 ;  /* 0x0000007d77467220 */ /* 0x040fe40000400000 */
[----:B------:R-:W-:-:S02]  /*7590*/  FMUL R136, R119, R135 ;  /* 0x0000008777887220 */ /* 0x000fc40000400000 */
[C---:B------:R-:W-:Y:S01]  /*75a0*/  FMUL R137, R119.reuse, R134 ;  /* 0x0000008677897220 */ /* 0x040fe20000400000 */
[----:B------:R-:W-:Y:S01]  /*75b0*/  F2FP.BF16.PACK_AB R70, R70, R97 ;  /* 0x000000614646723e */ /* 0x000fe200000010ff */
[C---:B------:R-:W-:Y:S02]  /*75c0*/  FMUL R138, R119.reuse, R132 ;  /* 0x00000084778a7220 */ /* 0x040fe40000400000 */
[C---:B------:R-:W-:Y:S02]  /*75d0*/  FMUL R139, R119.reuse, R91 ;  /* 0x0000005b778b7220 */ /* 0x040fe40000400000 */
[----:B------:R-:W-:Y:S02]  /*75e0*/  FMUL R23, R119, R92 ;  /* 0x0000005c77177220 */ /* 0x000fe40000400000 */
[C---:B-1----:R-:W-:Y:S02]  /*75f0*/  FMUL R85, R199.reuse, R21 ;  /* 0x00000015c7557220 */ /* 0x042fe40000400000 */
[----:B------:R-:W-:-:S02]  /*7600*/  FMUL R86, R199, R20 ;  /* 0x00000014c7567220 */ /* 0x000fc40000400000 */
[C---:B------:R-:W-:Y:S02]  /*7610*/  FMUL R87, R199.reuse, R19 ;  /* 0x00000013c7577220 */ /* 0x040fe40000400000 */
[C---:B------:R-:W-:Y:S02]  /*7620*/  FMUL R88, R199.reuse, R18 ;  /* 0x00000012c7587220 */ /* 0x040fe40000400000 */
[C---:B------:R-:W-:Y:S02]  /*7630*/  FMUL R89, R199.reuse, R17 ;  /* 0x00000011c7597220 */ /* 0x040fe40000400000 */
[----:B------:R-:W-:Y:S02]  /*7640*/  FMUL R90, R199, R16 ;  /* 0x00000010c75a7220 */ /* 0x000fe40000400000 */
[----:B------:R-:W-:Y:S02]  /*7650*/  @P1 FMUL R8, R8, 0.25 ;  /* 0x3e80000008081820 */ /* 0x000fe40000400000 */
        /* <DEDUP_REMOVED lines=8> */
[----:B------:R-:W-:Y:S02]  /*76e0*/  FMUL R76, R119, R96 ;  /* 0x00000060774c7220 */ /* 0x000fe40000400000 */
[C---:B------:R-:W-:Y:S02]  /*76f0*/  FMUL R91, R199.reuse, R183 ;  /* 0x000000b7c75b7220 */ /* 0x040fe40000400000 */
[C---:B------:R-:W-:Y:S02]  /*7700*/  FMUL R92, R199.reuse, R182 ;  /* 0x000000b6c75c7220 */ /* 0x040fe40000400000 */
[C---:B------:R-:W-:Y:S02]  /*7710*/  FMUL R187, R199.reuse, R187 ;  /* 0x000000bbc7bb7220 */ /* 0x040fe40000400000 */
[----:B------:R-:W-:Y:S01]  /*7720*/  FMUL R186, R199, R186 ;  /* 0x000000bac7ba7220 */ /* 0x000fe20000400000 */
[----:B------:R-:W-:Y:S01]  /*7730*/  F2FP.BF16.PACK_AB R92, R91, R92 ;  /* 0x0000005c5b5c723e */ /* 0x000fe200000010ff */
        /* <DEDUP_REMOVED lines=21> */
[----:B------:R-:W-:Y:S01]  /*7890*/  FMUL R21, R199, R42 ;  /* 0x0000002ac7157220 */ /* 0x000fe20000400000 */
[----:B------:R-:W-:Y:S01]  /*78a0*/  F2FP.BF16.PACK_AB R19, R19, R46 ;  /* 0x0000002e1313723e */ /* 0x000fe200000010ff */
[C---:B------:R-:W-:Y:S02]  /*78b0*/  FMUL R17, R199.reuse, R39 ;  /* 0x00000027c7117220 */ /* 0x040fe40000400000 */
[C---:B------:R-:W-:Y:S01]  /*78c0*/  FMUL R20, R199.reuse, R38 ;  /* 0x00000026c7147220 */ /* 0x040fe20000400000 */
[----:B------:R-:W-:Y:S01]  /*78d0*/  F2FP.BF16.PACK_AB R18, R18, R21 ;  /* 0x000000151212723e */ /* 0x000fe200000010ff */
[----:B------:R-:W-:Y:S02]  /*78e0*/  FMUL R16, R199, R35 ;  /* 0x00000023c7107220 */ /* 0x000fe40000400000 */
[----:B------:R-:W-:Y:S01]  /*78f0*/  FMUL R11, R119, R130 ;  /* 0x00000082770b7220 */ /* 0x000fe20000400000 */
[----:B------:R-:W-:Y:S01]  /*7900*/  F2FP.BF16.PACK_AB R17, R17, R20 ;  /* 0x000000141111723e */ /* 0x000fe200000010ff */
[----:B------:R-:W-:Y:S01]  /*7910*/  FMUL R77, R119, R158 ;  /* 0x0000009e774d7220 */ /* 0x000fe20000400000 */
[----:B------:R-:W-:Y:S01]  /*7920*/  F2FP.BF16.PACK_AB R20, R155, R156 ;  /* 0x0000009c9b14723e */ /* 0x000fe200000010ff */
[----:B------:R-:W-:-:S02]  /*7930*/  FMUL R71, R119, R129 ;  /* 0x0000008177477220 */ /* 0x000fc40000400000 */
[C---:B------:R-:W-:Y:S01]  /*7940*/  FMUL R96, R119.reuse, R128 ;  /* 0x0000008077607220 */ /* 0x040fe20000400000 */
[----:B------:R-:W-:Y:S01]  /*7950*/  F2FP.BF16.PACK_AB R81, R82, R77 ;  /* 0x0000004d5251723e */ /* 0x000fe200000010ff */
[----:B------:R-:W-:Y:S01]  /*7960*/  FMUL R69, R119, R121 ;  /* 0x0000007977457220 */ /* 0x000fe20000400000 */
[----:B------:R-:W-:Y:S01]  /*7970*/  F2FP.BF16.PACK_AB R82, R3, R74 ;  /* 0x0000004a0352723e */ /* 0x000fe200000010ff */
[----:B------:R-:W-:Y:S01]  /*7980*/  FMUL R102, R119, R120 ;  /* 0x0000007877667220 */ /* 0x000fe20000400000 */
[----:B------:R-:W-:Y:S01]  /*7990*/  F2FP.BF16.PACK_AB R71, R71, R96 ;  /* 0x000000604747723e */ /* 0x000fe200000010ff */
[C---:B------:R-:W-:Y:S02]  /*79a0*/  FMUL R103, R119.reuse, R103 ;  /* 0x0000006777677220 */ /* 0x040fe40000400000 */
[----:B------:R-:W-:Y:S01]  /*79b0*/  FMUL R133, R119, R133 ;  /* 0x0000008577857220 */ /* 0x000fe20000400000 */
[----:B------:R-:W-:Y:S01]  /*79c0*/  F2FP.BF16.PACK_AB R69, R69, R102 ;  /* 0x000000664545723e */ /* 0x000fe200000010ff */
[----:B------:R-:W-:Y:S01]  /*79d0*/  FMUL R22, R119, R22 ;  /* 0x0000001677167220 */ /* 0x000fe20000400000 */
[----:B------:R-:W-:Y:S01]  /*79e0*/  F2FP.BF16.PACK_AB R68, R68, R103 ;  /* 0x000000674444723e */ /* 0x000fe200000010ff */
[----:B------:R-:W-:-:S02]  /*79f0*/  FMUL R199, R199, R34 ;  /* 0x00000022c7c77220 */ /* 0x000fc40000400000 */
[----:B--2---:R-:W-:Y:S01]  /*7a00*/  FMUL R119, R204, R15 ;  /* 0x0000000fcc777220 */ /* 0x004fe20000400000 */
[----:B------:R-:W-:Y:S01]  /*7a10*/  F2FP.BF16.PACK_AB R21, R22, R23 ;  /* 0x000000171615723e */ /* 0x000fe200000010ff */
[----:B------:R-:W-:Y:S01]  /*7a20*/  FMUL R121, R204, R7 ;  /* 0x00000007cc797220 */ /* 0x000fe20000400000 */
[----:B------:R-:W-:Y:S01]  /*7a30*/  F2FP.BF16.PACK_AB R16, R16, R199 ;  /* 0x000000c71010723e */ /* 0x000fe200000010ff */
[C---:B------:R-:W-:Y:S01]  /*7a40*/  FMUL R128, R204.reuse, R6 ;  /* 0x00000006cc807220 */ /* 0x040fe20000400000 */
[----:B------:R-:W-:Y:S01]  /*7a50*/  F2FP.BF16.PACK_AB R22, R153, R154 ;  /* 0x0000009a9916723e */ /* 0x000fe200000010ff */
[C---:B------:R-:W-:Y:S01]  /*7a60*/  FMUL R129, R204.reuse, R5 ;  /* 0x00000005cc817220 */ /* 0x040fe20000400000 */
[----:B------:R-:W-:Y:S01]  /*7a70*/  F2FP.BF16.PACK_AB R23, R151, R152 ;  /* 0x000000989717723e */ /* 0x000fe200000010ff */
[C---:B------:R-:W-:Y:S01]  /*7a80*/  FMUL R130, R204.reuse, R4 ;  /* 0x00000004cc827220 */ /* 0x040fe20000400000 */
[----:B------:R0:W-:Y:S01]  /*7a90*/  STS.128 [R2+0x80], R16 ;  /* 0x0000801002007388 */ /* 0x0001e20000000c00 */
[----:B------:R-:W-:-:S02]  /*7aa0*/  FMUL R34, R204, R25 ;  /* 0x00000019cc227220 */ /* 0x000fc40000400000 */
[----:B------:R-:W-:Y:S01]  /*7ab0*/  @!P0 FMUL R8, R8, 16777216 ;  /* 0x4b80000008088820 */ /* 0x000fe20000400000 */
[----:B------:R-:W-:Y:S01]  /*7ac0*/  STS.128 [R2+0x800], R20 ;  /* 0x0008001402007388 */ /* 0x000fe20000000c00 */
[C---:B------:R-:W-:Y:S02]  /*7ad0*/  FMUL R7, R204.reuse, R45 ;  /* 0x0000002dcc077220 */ /* 0x040fe40000400000 */
[C---:B------:R-:W-:Y:S02]  /*7ae0*/  FMUL R44, R204.reuse, R44 ;  /* 0x0000002ccc2c7220 */ /* 0x040fe40000400000 */
[C---:B------:R-:W-:Y:S02]  /*7af0*/  FMUL R4, R204.reuse, R33 ;  /* 0x00000021cc047220 */ /* 0x040fe40000400000 */
[C---:B------:R-:W-:Y:S01]  /*7b00*/  FMUL R25, R204.reuse, R32 ;  /* 0x00000020cc197220 */ /* 0x040fe20000400000 */
[----:B------:R-:W-:Y:S01]  /*7b10*/  F2FP.BF16.PACK_AB R7, R7, R44 ;  /* 0x0000002c0707723e */ /* 0x000fe200000010ff */
[----:B------:R-:W-:-:S02]  /*7b20*/  FMUL R5, R204, R37 ;  /* 0x00000025cc057220 */ /* 0x000fc40000400000 */
[----:B------:R-:W-:Y:S01]  /*7b30*/  FMUL R36, R204, R36 ;  /* 0x00000024cc247220 */ /* 0x000fe20000400000 */
[----:B------:R-:W-:Y:S01]  /*7b40*/  F2FP.BF16.PACK_AB R4, R4, R25 ;  /* 0x000000190404723e */ /* 0x000fe200000010ff */
[C---:B------:R-:W-:Y:S01]  /*7b50*/  FMUL R6, R204.reuse, R41 ;  /* 0x00000029cc067220 */ /* 0x040fe20000400000 */
[----:B------:R-:W-:Y:S01]  /*7b60*/  F2FP.BF16.PACK_AB R25, R147, R148 ;  /* 0x000000949319723e */ /* 0x000fe200000010ff */
[C---:B------:R-:W-:Y:S01]  /*7b70*/  FMUL R15, R204.reuse, R40 ;  /* 0x00000028cc0f7220 */ /* 0x040fe20000400000 */
[----:B------:R-:W-:Y:S01]  /*7b80*/  F2FP.BF16.PACK_AB R5, R5, R36 ;  /* 0x000000240505723e */ /* 0x000fe200000010ff */
[----:B------:R-:W-:Y:S01]  /*7b90*/  FMUL R120, R204, R8 ;  /* 0x00000008cc787220 */ /* 0x000fe20000400000 */
[----:B------:R-:W-:Y:S01]  /*7ba0*/  MOV R8, 0x3dc6b27f ;  /* 0x3dc6b27f00087802 */ /* 0x000fe20000000f00 */
[----:B------:R-:W-:Y:S01]  /*7bb0*/  FADD R142, R142, -1 ;  /* 0xbf8000008e8e7421 */ /* 0x000fe20000000000 */
[----:B------:R-:W-:Y:S01]  /*7bc0*/  F2FP.BF16.PACK_AB R6, R6, R15 ;  /* 0x0000000f0606723e */ /* 0x000fe200000010ff */
[----:B------:R-:W-:Y:S01]  /*7bd0*/  FADD R141, R141, -1 ;  /* 0xbf8000008d8d7421 */ /* 0x000fe20000000000 */
[----:B0-----:R-:W-:Y:S01]  /*7be0*/  F2FP.BF16.PACK_AB R16, R51, R50 ;  /* 0x000000323310723e */ /* 0x001fe200000010ff */
[----:B------:R-:W-:Y:S01]  /*7bf0*/  FADD R122, R122, -1 ;  /* 0xbf8000007a7a7421 */ /* 0x000fe20000000000 */
[----:B------:R-:W-:Y:S01]  /*7c00*/  F2FP.BF16.PACK_AB R17, R55, R54 ;  /* 0x000000363711723e */ /* 0x000fe200000010ff */
[----:B------:R0:W-:Y:S01]  /*7c10*/  STS.128 [R2], R4 ;  /* 0x0000000402007388 */ /* 0x0001e20000000c00 */
[C---:B------:R-:W-:Y:S01]  /*7c20*/  FFMA.FTZ R15, R142.reuse, R8, -0.16845393180847167969 ;  /* 0xbe2c7f308e0f7423 */ /* 0x040fe20000010008 */
[----:B------:R-:W-:Y:S01]  /*7c30*/  F2FP.BF16.PACK_AB R18, R59, R58 ;  /* 0x0000003a3b12723e */ /* 0x000fe200000010ff */
[----:B------:R-:W-:Y:S01]  /*7c40*/  FADD R123, R123, -1 ;  /* 0xbf8000007b7b7421 */ /* 0x000fe20000000000 */
[----:B------:R-:W-:Y:S01]  /*7c50*/  F2FP.BF16.PACK_AB R19, R63, R62 ;  /* 0x0000003e3f13723e */ /* 0x000fe200000010ff */
[----:B------:R-:W-:Y:S01]  /*7c60*/  FFMA.FTZ R15, R142, R15, 0.1716887056827545166 ;  /* 0x3e2fcf2a8e0f7423 */ /* 0x000fe2000001000f */
[----:B------:R-:W-:Y:S01]  /*7c70*/  F2FP.BF16.PACK_AB R62, R125, R132 ;  /* 0x000000847d3e723e */ /* 0x000fe200000010ff */
[----:B------:R-:W-:Y:S01]  /*7c80*/  @P1 FMUL R24, R24, 0.25 ;  /* 0x3e80000018181820 */ /* 0x000fe20000400000 */
[----:B------:R-:W-:Y:S01]  /*7c90*/  F2FP.BF16.PACK_AB R63, R187, R186 ;  /* 0x000000babb3f723e */ /* 0x000fe200000010ff */
[----:B------:R-:W-:Y:S01]  /*7ca0*/  FFMA.FTZ R15, R142, R15, -0.17900948226451873779 ;  /* 0xbe374e438e0f7423 */ /* 0x000fe2000001000f */
[----:B------:R-:W-:Y:S01]  /*7cb0*/  F2FP.BF16.PACK_AB R119, R119, R120 ;  /* 0x000000787777723e */ /* 0x000fe200000010ff */
[----:B------:R-:W-:-:S02]  /*7cc0*/  @!P0 FMUL R24, R24, 16777216 ;  /* 0x4b80000018188820 */ /* 0x000fc40000400000 */
[----:B------:R-:W-:Y:S02]  /*7cd0*/  FFMA.FTZ R15, R142, R15, 0.20512372255325317383 ;  /* 0x3e520bf48e0f7423 */ /* 0x000fe4000001000f */
[----:B------:R-:W-:Y:S01]  /*7ce0*/  @P1 FMUL R181, R181, 0.25 ;  /* 0x3e800000b5b51820 */ /* 0x000fe20000400000 */
[----:B0-----:R-:W-:Y:S01]  /*7cf0*/  @P5 MOV R7, 0x7f800000 ;  /* 0x7f80000000075802 */ /* 0x001fe20000000f00 */
[CC--:B------:R-:W-:Y:S02]  /*7d00*/  FFMA.FTZ R4, R141.reuse, R8.reuse, -0.16845393180847167969 ;  /* 0xbe2c7f308d047423 */ /* 0x0c0fe40000010008 */
[C---:B------:R-:W-:Y:S02]  /*7d10*/  FFMA.FTZ R5, R122.reuse, R8, -0.16845393180847167969 ;  /* 0xbe2c7f307a057423 */ /* 0x040fe40000010008 */
[----:B------:R-:W-:Y:S02]  /*7d20*/  FFMA.FTZ R4, R141, R4, 0.1716887056827545166 ;  /* 0x3e2fcf2a8d047423 */ /* 0x000fe40000010004 */
[----:B------:R-:W-:-:S02]  /*7d30*/  FFMA.FTZ R5, R122, R5, 0.1716887056827545166 ;  /* 0x3e2fcf2a7a057423 */ /* 0x000fc40000010005 */
[----:B------:R-:W-:Y:S02]  /*7d40*/  FFMA.FTZ R6, R123, R8, -0.16845393180847167969 ;  /* 0xbe2c7f307b067423 */ /* 0x000fe40000010008 */
[----:B------:R-:W-:Y:S02]  /*7d50*/  FFMA.FTZ R4, R141, R4, -0.17900948226451873779 ;  /* 0xbe374e438d047423 */ /* 0x000fe40000010004 */
[C---:B------:R-:W-:Y:S02]  /*7d60*/  FFMA.FTZ R5, R122.reuse, R5, -0.17900948226451873779 ;  /* 0xbe374e437a057423 */ /* 0x040fe40000010005 */
[----:B------:R-:W-:Y:S02]  /*7d70*/  FFMA.FTZ R6, R123, R6, 0.1716887056827545166 ;  /* 0x3e2fcf2a7b067423 */ /* 0x000fe40000010006 */
[----:B------:R-:W-:Y:S02]  /*7d80*/  FFMA.FTZ R4, R141, R4, 0.20512372255325317383 ;  /* 0x3e520bf48d047423 */ /* 0x000fe40000010004 */
[----:B------:R-:W-:-:S02]  /*7d90*/  FFMA.FTZ R5, R122, R5, 0.20512372255325317383 ;  /* 0x3e520bf47a057423 */ /* 0x000fc40000010005 */
[----:B------:R-:W-:Y:S02]  /*7da0*/  FFMA.FTZ R15, R142, R15, -0.24046532809734344482 ;  /* 0xbe763c8b8e0f7423 */ /* 0x000fe4000001000f */
[----:B------:R-:W-:Y:S02]  /*7db0*/  FFMA.FTZ R6, R123, R6, -0.17900948226451873779 ;  /* 0xbe374e437b067423 */ /* 0x000fe40000010006 */
[----:B------:R-:W-:Y:S02]  /*7dc0*/  FFMA.FTZ R4, R141, R4, -0.24046532809734344482 ;  /* 0xbe763c8b8d047423 */ /* 0x000fe40000010004 */
[----:B------:R-:W-:Y:S02]  /*7dd0*/  FFMA.FTZ R5, R122, R5, -0.24046532809734344482 ;  /* 0xbe763c8b7a057423 */ /* 0x000fe40000010005 */
[----:B------:R-:W-:Y:S02]  /*7de0*/  FFMA.FTZ R15, R142, R15, 0.28857114911079406738 ;  /* 0x3e93bf998e0f7423 */ /* 0x000fe4000001000f */
[----:B------:R-:W-:-:S02]  /*7df0*/  FFMA.FTZ R6, R123, R6, 0.20512372255325317383 ;  /* 0x3e520bf47b067423 */ /* 0x000fc40000010006 */
[----:B------:R-:W-:Y:S02]  /*7e00*/  FFMA.FTZ R4, R141, R4, 0.28857114911079406738 ;  /* 0x3e93bf998d047423 */ /* 0x000fe40000010004 */
[----:B------:R-:W-:Y:S02]  /*7e10*/  FFMA.FTZ R5, R122, R5, 0.28857114911079406738 ;  /* 0x3e93bf997a057423 */ /* 0x000fe40000010005 */
[----:B------:R-:W-:Y:S02]  /*7e20*/  FFMA.FTZ R15, R142, R15, -0.36067417263984680176 ;  /* 0xbeb8aa498e0f7423 */ /* 0x000fe4000001000f */
[----:B------:R-:W-:Y:S02]  /*7e30*/  FFMA.FTZ R6, R123, R6, -0.24046532809734344482 ;  /* 0xbe763c8b7b067423 */ /* 0x000fe40000010006 */
[----:B------:R-:W-:Y:S02]  /*7e40*/  FFMA.FTZ R4, R141, R4, -0.36067417263984680176 ;  /* 0xbeb8aa498d047423 */ /* 0x000fe40000010004 */
[----:B------:R-:W-:-:S02]  /*7e50*/  FFMA.FTZ R5, R122, R5, -0.36067417263984680176 ;  /* 0xbeb8aa497a057423 */ /* 0x000fc40000010005 */
        /* <DEDUP_REMOVED lines=14> */
[----:B------:R-:W-:Y:S01]  /*7f40*/  @P1 FMUL R48, R48, 0.25 ;  /* 0x3e80000030301820 */ /* 0x000fe20000400000 */
[----:B------:R-:W-:Y:S01]  /*7f50*/  ISETP.GE.U32.AND P1, PT, R112, 0x7f800000, PT ;  /* 0x7f8000007000780c */ /* 0x000fe20003f26070 */
[----:B------:R-:W-:Y:S01]  /*7f60*/  FMUL R35, R204, R24 ;  /* 0x00000018cc237220 */ /* 0x000fe20000400000 */
[----:B------:R-:W-:Y:S01]  /*7f70*/  F2FP.BF16.PACK_AB R24, R149, R150 ;  /* 0x000000969518723e */ /* 0x000fe200000010ff */
[----:B------:R-:W-:Y:S02]  /*7f80*/  FFMA.FTZ R15, R142, R15, 0.48089820146560668945 ;  /* 0x3ef6384a8e0f7423 */ /* 0x000fe4000001000f */
[----:B------:R-:W-:Y:S01]  /*7f90*/  FFMA.FTZ R6, R123, R6, 0.28857114911079406738 ;  /* 0x3e93bf997b067423 */ /* 0x000fe20000010006 */
[----:B------:R-:W-:Y:S01]  /*7fa0*/  F2FP.BF16.PACK_AB R22, R34, R35 ;  /* 0x000000232216723e */ /* 0x000fe200000010ff */
[----:B------:R-:W-:Y:S01]  /*7fb0*/  FFMA.FTZ R4, R141, R4, 0.48089820146560668945 ;  /* 0x3ef6384a8d047423 */ /* 0x000fe20000010004 */
[----:B------:R0:W-:Y:S01]  /*7fc0*/  STS.128 [R2+0x880], R24 ;  /* 0x0008801802007388 */ /* 0x0001e20000000c00 */
[----:B------:R-:W-:-:S02]  /*7fd0*/  FFMA.FTZ R5, R122, R5, 0.48089820146560668945 ;  /* 0x3ef6384a7a057423 */ /* 0x000fc40000010005 */
[----:B------:R-:W-:Y:S01]  /*7fe0*/  @!P0 FMUL R181, R181, 16777216 ;  /* 0x4b800000b5b58820 */ /* 0x000fe20000400000 */
[----:B------:R-:W-:Y:S01]  /*7ff0*/  BAR.SYNC.DEFER_BLOCKING 0x0 ;  /* 0x0000000000007b1d */ /* 0x000fe20000010000 */
[----:B------:R-:W-:Y:S02]  /*8000*/  @!P0 FMUL R180, R180, 16777216 ;  /* 0x4b800000b4b48820 */ /* 0x000fe40000400000 */
[----:B------:R-:W-:Y:S02]  /*8010*/  @!P0 FMUL R185, R185, 16777216 ;  /* 0x4b800000b9b98820 */ /* 0x000fe40000400000 */
[----:B------:R-:W-:Y:S02]  /*8020*/  @!P0 FMUL R184, R184, 16777216 ;  /* 0x4b800000b8b88820 */ /* 0x000fe40000400000 */
[----:B------:R-:W-:Y:S02]  /*8030*/  @!P0 FMUL R29, R29, 16777216 ;  /* 0x4b8000001d1d8820 */ /* 0x000fe40000400000 */
[----:B------:R-:W-:-:S02]  /*8040*/  @!P0 FMUL R28, R28, 16777216 ;  /* 0x4b8000001c1c8820 */ /* 0x000fc40000400000 */
[----:B------:R-:W-:Y:S01]  /*8050*/  @!P0 FMUL R65, R65, 16777216 ;  /* 0x4b80000041418820 */ /* 0x000fe20000400000 */
[----:B0-----:R-:W-:Y:S01]  /*8060*/  F2FP.BF16.PACK_AB R24, R139, R140 ;  /* 0x0000008c8b18723e */ /* 0x001fe200000010ff */
[----:B------:R-:W-:Y:S01]  /*8070*/  @!P0 FMUL R64, R64, 16777216 ;  /* 0x4b80000040408820 */ /* 0x000fe20000400000 */
[----:B------:R-:W-:Y:S01]  /*8080*/  F2FP.BF16.PACK_AB R25, R137, R138 ;  /* 0x0000008a8919723e */ /* 0x000fe200000010ff */
[----:B------:R-:W-:Y:S01]  /*8090*/  @!P0 FMUL R61, R61, 16777216 ;  /* 0x4b8000003d3d8820 */ /* 0x000fe20000400000 */
[----:B------:R-:W-:Y:S01]  /*80a0*/  F2FP.BF16.PACK_AB R26, R133, R136 ;  /* 0x00000088851a723e */ /* 0x000fe200000010ff */
[----:B------:R-:W-:Y:S01]  /*80b0*/  @!P0 FMUL R60, R60, 16777216 ;  /* 0x4b8000003c3c8820 */ /* 0x000fe20000400000 */
[----:B------:R-:W-:Y:S01]  /*80c0*/  F2FP.BF16.PACK_AB R27, R124, R131 ;  /* 0x000000837c1b723e */ /* 0x000fe200000010ff */
[----:B------:R-:W-:Y:S02]  /*80d0*/  @!P0 FMUL R57, R57, 16777216 ;  /* 0x4b80000039398820 */ /* 0x000fe40000400000 */
[----:B------:R-:W-:-:S02]  /*80e0*/  @!P0 FMUL R56, R56, 16777216 ;  /* 0x4b80000038388820 */ /* 0x000fc40000400000 */
[----:B------:R-:W-:Y:S01]  /*80f0*/  @!P0 FMUL R53, R53, 16777216 ;  /* 0x4b80000035358820 */ /* 0x000fe20000400000 */
[----:B------:R-:W0:Y:S01]  /*8100*/  LDS.128 R44, [R252] ;  /* 0x00000000fc2c7984 */ /* 0x000e220000000c00 */
[----:B------:R-:W-:Y:S02]  /*8110*/  @!P0 FMUL R52, R52, 16777216 ;  /* 0x4b80000034348820 */ /* 0x000fe40000400000 */
[----:B------:R-:W-:Y:S02]  /*8120*/  @!P0 FMUL R49, R49, 16777216 ;  /* 0x4b80000031318820 */ /* 0x000fe40000400000 */
[----:B------:R-:W-:Y:S01]  /*8130*/  @!P0 FMUL R48, R48, 16777216 ;  /* 0x4b80000030308820 */ /* 0x000fe20000400000 */
[----:B------:R-:W-:Y:S01]  /*8140*/  ISETP.GE.U32.AND P0, PT, R111, 0x7f800000, PT ;  /* 0x7f8000006f00780c */ /* 0x000fe20003f06070 */
[----:B------:R-:W-:Y:S02]  /*8150*/  FFMA.FTZ R15, R142, R15, -0.72134751081466674805 ;  /* 0xbf38aa3b8e0f7423 */ /* 0x000fe4000001000f */
[----:B------:R-:W-:-:S02]  /*8160*/  FFMA.FTZ R6, R123, R6, -0.36067417263984680176 ;  /* 0xbeb8aa497b067423 */ /* 0x000fc40000010006 */
[----:B------:R-:W-:Y:S02]  /*8170*/  FFMA.FTZ R4, R141, R4, -0.72134751081466674805 ;  /* 0xbf38aa3b8d047423 */ /* 0x000fe40000010004 */
[----:B------:R-:W-:Y:S02]  /*8180*/  FFMA.FTZ R5, R122, R5, -0.72134751081466674805 ;  /* 0xbf38aa3b7a057423 */ /* 0x000fe40000010005 */
[----:B------:R-:W-:Y:S02]  /*8190*/  FMUL R15, R142, R15 ;  /* 0x0000000f8e0f7220 */ /* 0x000fe40000400000 */
[----:B------:R-:W-:Y:S02]  /*81a0*/  FFMA.FTZ R6, R123, R6, 0.48089820146560668945 ;  /* 0x3ef6384a7b067423 */ /* 0x000fe40000010006 */
[----:B------:R-:W-:Y:S02]  /*81b0*/  FMUL R4, R141, R4 ;  /* 0x000000048d047220 */ /* 0x000fe40000400000 */
[----:B------:R-:W-:-:S02]  /*81c0*/  FMUL R5, R122, R5 ;  /* 0x000000057a057220 */ /* 0x000fc40000400000 */
[----:B------:R-:W-:Y:S02]  /*81d0*/  FMUL R15, R142, R15 ;  /* 0x0000000f8e0f7220 */ /* 0x000fe40000400000 */
[----:B------:R-:W-:Y:S02]  /*81e0*/  FFMA.FTZ R6, R123, R6, -0.72134751081466674805 ;  /* 0xbf38aa3b7b067423 */ /* 0x000fe40000010006 */
[----:B------:R-:W-:Y:S02]  /*81f0*/  FMUL R4, R141, R4 ;  /* 0x000000048d047220 */ /* 0x000fe40000400000 */
[----:B------:R-:W-:Y:S02]  /*8200*/  FMUL R5, R122, R5 ;  /* 0x000000057a057220 */ /* 0x000fe40000400000 */
[----:B------:R-:W-:Y:S02]  /*8210*/  FFMA.FTZ R142, R142, 1.4426950216293334961, R15 ;  /* 0x3fb8aa3b8e8e7823 */ /* 0x000fe4000001000f */
[----:B------:R-:W-:-:S02]  /*8220*/  FMUL R6, R123, R6 ;  /* 0x000000067b067220 */ /* 0x000fc40000400000 */
[----:B------:R-:W-:Y:S01]  /*8230*/  FFMA.FTZ R15, R141, 1.4426950216293334961, R4 ;  /* 0x3fb8aa3b8d0f7823 */ /* 0x000fe20000010004 */
[----:B------:R-:W-:Y:S01]  /*8240*/  @P0 MOV R4, 0x7f800000 ;  /* 0x7f80000000040802 */ /* 0x000fe20000000f00 */
[----:B------:R-:W-:Y:S02]  /*8250*/  FFMA.FTZ R5, R122, 1.4426950216293334961, R5 ;  /* 0x3fb8aa3b7a057823 */ /* 0x000fe40000010005 */
[----:B------:R-:W-:Y:S02]  /*8260*/  FMUL R6, R123, R6 ;  /* 0x000000067b067220 */ /* 0x000fe40000400000 */
[----:B------:R-:W-:Y:S02]  /*8270*/  FADD R227, R227, R142 ;  /* 0x0000008ee3e37221 */ /* 0x000fe40000000000 */
[----:B------:R-:W-:Y:S01]  /*8280*/  FADD R226, R226, R5 ;  /* 0x00000005e2e27221 */ /* 0x000fe20000000000 */
[----:B------:R-:W-:Y:S01]  /*8290*/  @P1 MOV R5, 0x7f800000 ;  /* 0x7f80000000051802 */ /* 0x000fe20000000f00 */
[----:B------:R-:W-:Y:S01]  /*82a0*/  @P0 FFMA.FTZ R227, R111, R4, +INF ;  /* 0x7f8000006fe30423 */ /* 0x000fe20000010004 */
[----:B------:R-:W-:Y:S01]  /*82b0*/  @P4 MOV R4, 0x7f800000 ;  /* 0x7f80000000044802 */ /* 0x000fe20000000f00 */
[C---:B------:R-:W-:Y:S01]  /*82c0*/  FMUL R57, R204.reuse, R57 ;  /* 0x00000039cc397220 */ /* 0x040fe20000400000 */
[----:B------:R-:W-:Y:S01]  /*82d0*/  FSETP.NEU.AND P0, PT, R115, RZ, PT ;  /* 0x000000ff7300720b */ /* 0x000fe20003f0d000 */
[----:B------:R-:W-:-:S02]  /*82e0*/  FMUL R56, R204, R56 ;  /* 0x00000038cc387220 */ /* 0x000fc40000400000 */
[C---:B------:R-:W-:Y:S02]  /*82f0*/  FMUL R53, R204.reuse, R53 ;  /* 0x00000035cc357220 */ /* 0x040fe40000400000 */
[C---:B------:R-:W-:Y:S02]  /*8300*/  FMUL R52, R204.reuse, R52 ;  /* 0x00000034cc347220 */ /* 0x040fe40000400000 */
[C---:B------:R-:W-:Y:S02]  /*8310*/  FMUL R49, R204.reuse, R49 ;  /* 0x00000031cc317220 */ /* 0x040fe40000400000 */
[----:B------:R-:W-:Y:S02]  /*8320*/  FMUL R48, R204, R48 ;  /* 0x00000030cc307220 */ /* 0x000fe40000400000 */
[----:B------:R-:W-:Y:S01]  /*8330*/  FFMA.FTZ R6, R123, 1.4426950216293334961, R6 ;  /* 0x3fb8aa3b7b067823 */ /* 0x000fe20000010006 */
[----:B------:R-:W-:Y:S01]  /*8340*/  MOV R123, c[0x0][0x1c8] ;  /* 0x00007200007b7a02 */ /* 0x000fe20000000f00 */
[----:B------:R-:W-:Y:S01]  /*8350*/  FADD R15, R118, R15 ;  /* 0x0000000f760f7221 */ /* 0x000fe20000000000 */
[----:B------:R-:W-:Y:S01]  /*8360*/  F2FP.BF16.PACK_AB R118, R121, R128 ;  /* 0x000000807976723e */ /* 0x000fe200000010ff */
[----:B------:R-:W-:Y:S01]  /*8370*/  FADD R8, R117, R6 ;  /* 0x0000000675087221 */ /* 0x000fe20000000000 */
[----:B------:R-:W-:Y:S01]  /*8380*/  F2FP.BF16.PACK_AB R6, R57, R56 ;  /* 0x000000383906723e */ /* 0x000fe200000010ff */
[----:B------:R-:W-:Y:S01]  /*8390*/  @P1 FFMA.FTZ R15, R112, R5, +INF ;  /* 0x7f800000700f1423 */ /* 0x000fe20000010005 */
[----:B------:R-:W-:Y:S01]  /*83a0*/  F2FP.BF16.PACK_AB R5, R53, R52 ;  /* 0x000000343505723e */ /* 0x000fe200000010ff */
[----:B------:R-:W-:Y:S01]  /*83b0*/  @P4 FFMA.FTZ R226, R115, R4, +INF ;  /* 0x7f80000073e24423 */ /* 0x000fe20000010004 */
[----:B------:R-:W-:Y:S01]  /*83c0*/  F2FP.BF16.PACK_AB R4, R49, R48 ;  /* 0x000000303104723e */ /* 0x000fe200000010ff */
[----:B------:R-:W-:Y:S01]  /*83d0*/  LDS.128 R52, [R229] ;  /* 0x00000000e5347984 */ /* 0x000fe20000000c00 */
[----:B------:R-:W-:Y:S01]  /*83e0*/  FMUL R61, R204, R61 ;  /* 0x0000003dcc3d7220 */ /* 0x000fe20000400000 */
[----:B------:R-:W-:Y:S01]  /*83f0*/  FSETP.NEU.AND P1, PT, R116, RZ, PT ;  /* 0x000000ff7400720b */ /* 0x000fe20003f2d000 */
[C---:B------:R-:W-:Y:S01]  /*8400*/  FMUL R60, R204.reuse, R60 ;  /* 0x0000003ccc3c7220 */ /* 0x040fe20000400000 */
[----:B------:R-:W1:Y:S01]  /*8410*/  LDS.128 R48, [R230] ;  /* 0x00000000e6307984 */ /* 0x000e620000000c00 */
[C---:B------:R-:W-:Y:S01]  /*8420*/  FMUL R38, R204.reuse, R29 ;  /* 0x0000001dcc267220 */ /* 0x040fe20000400000 */
[----:B------:R-:W-:Y:S01]  /*8430*/  F2FP.BF16.PACK_AB R29, R109, R110 ;  /* 0x0000006e6d1d723e */ /* 0x000fe200000010ff */
[----:B------:R-:W-:Y:S01]  /*8440*/  FMUL R39, R204, R28 ;  /* 0x0000001ccc277220 */ /* 0x000fe20000400000 */
[----:B------:R-:W2:Y:S01]  /*8450*/  LDS.128 R56, [R228] ;  /* 0x00000000e4387984 */ /* 0x000ea20000000c00 */
[----:B------:R-:W-:Y:S01]  /*8460*/  @P5 FFMA.FTZ R8, R116, R7, +INF ;  /* 0x7f80000074085423 */ /* 0x000fe20000010007 */
[----:B------:R-:W-:Y:S01]  /*8470*/  F2FP.BF16.PACK_AB R7, R61, R60 ;  /* 0x0000003c3d07723e */ /* 0x000fe200000010ff */
[C---:B------:R-:W-:Y:S01]  /*8480*/  FMUL R65, R204.reuse, R65 ;  /* 0x00000041cc417220 */ /* 0x040fe20000400000 */
[----:B------:R-:W-:Y:S01]  /*8490*/  BAR.SYNC.DEFER_BLOCKING 0x0 ;  /* 0x0000000000007b1d */ /* 0x000fe20000010000 */
[----:B------:R-:W-:Y:S01]  /*84a0*/  F2FP.BF16.PACK_AB R28, R113, R114 ;  /* 0x00000072711c723e */ /* 0x000fe200000010ff */
[----:B------:R-:W-:Y:S01]  /*84b0*/  FMUL R64, R204, R64 ;  /* 0x00000040cc407220 */ /* 0x000fe20000400000 */
[----:B------:R-:W-:Y:S01]  /*84c0*/  F2FP.BF16.PACK_AB R21, R38, R39 ;  /* 0x000000272615723e */ /* 0x000fe200000010ff */
[C---:B------:R-:W-:Y:S01]  /*84d0*/  FMUL R185, R204.reuse, R185 ;  /* 0x000000b9ccb97220 */ /* 0x040fe20000400000 */
[----:B------:R-:W-:Y:S01]  /*84e0*/  F2FP.BF16.PACK_AB R60, R67, R66 ;  /* 0x00000042433c723e */ /* 0x000fe200000010ff */
[C---:B------:R-:W-:Y:S01]  /*84f0*/  FMUL R184, R204.reuse, R184 ;  /* 0x000000b8ccb87220 */ /* 0x040fe20000400000 */
[----:B------:R-:W-:Y:S01]  /*8500*/  F2FP.BF16.PACK_AB R20, R65, R64 ;  /* 0x000000404114723e */ /* 0x000fe200000010ff */
[----:B------:R-:W-:Y:S01]  /*8510*/  FMUL R181, R204, R181 ;  /* 0x000000b5ccb57220 */ /* 0x000fe20000400000 */
[----:B------:R-:W-:Y:S01]  /*8520*/  F2FP.BF16.PACK_AB R61, R134, R135 ;  /* 0x00000087863d723e */ /* 0x000fe200000010ff */
[----:B------:R-:W-:Y:S01]  /*8530*/  FMUL R180, R204, R180 ;  /* 0x000000b4ccb47220 */ /* 0x000fe20000400000 */
[----:B------:R-:W-:Y:S01]  /*8540*/  F2FP.BF16.PACK_AB R23, R185, R184 ;  /* 0x000000b8b917723e */ /* 0x000fe200000010ff */
[----:B------:R-:W-:Y:S01]  /*8550*/  IMAD R77, R123, 0x14, RZ ;  /* 0x000000147b4d7824 */ /* 0x000fe200078e02ff */
        /* <DEDUP_REMOVED lines=11> */
[----:B------:R-:W-:Y:S01]  /*8610*/  STS.128 [R2], R4 ;  /* 0x0000000402007388 */ /* 0x000fe20000000c00 */
[----:B------:R-:W-:Y:S01]  /*8620*/  F2FP.BF16.PACK_AB R85, R83, R78 ;  /* 0x0000004e5355723e */ /* 0x000fe200000010ff */
[----:B------:R-:W-:Y:S01]  /*8630*/  IMAD R153, R123, 0x2c, RZ ;  /* 0x0000002c7b997824 */ /* 0x000fe200078e02ff */
[----:B------:R-:W-:Y:S01]  /*8640*/  F2FP.BF16.PACK_AB R116, R181, R180 ;  /* 0x000000b4b574723e */ /* 0x000fe200000010ff */
[----:B------:R-:W-:Y:S01]  /*8650*/  STS.128 [R2+0x80], R16 ;  /* 0x0000801002007388 */ /* 0x000fe20000000c00 */
        /* <DEDUP_REMOVED lines=9> */
[C---:B------:R-:W-:Y:S01]  /*86f0*/  IMAD R75, R123.reuse, 0x12, RZ ;  /* 0x000000127b4b7824 */ /* 0x040fe200078e02ff */
[C---:B------:R-:W-:Y:S01]  /*8700*/  SHF.L.U32 R3, R123.reuse, 0x1, RZ ;  /* 0x000000017b037819 */ /* 0x040fe200000006ff */
[----:B------:R-:W-:Y:S01]  /*8710*/  BAR.SYNC.DEFER_BLOCKING 0x0 ;  /* 0x0000000000007b1d */ /* 0x000fe20000010000 */
[C---:B------:R-:W-:Y:S01]  /*8720*/  IMAD R161, R123.reuse, 0x30, RZ ;  /* 0x000000307ba17824 */ /* 0x040fe200078e02ff */
[C---:B------:R-:W-:Y:S01]  /*8730*/  LEA R191, R123.reuse, -R123, 0x6 ;  /* 0x8000007b7bbf7211 */ /* 0x040fe200078e30ff */
[----:B------:R-:W-:Y:S01]  /*8740*/  IMAD R165, R123, 0x32, RZ ;  /* 0x000000327ba57824 */ /* 0x000fe200078e02ff */
[----:B------:R-:W-:Y:S01]  /*8750*/  IADD3 R10, P4, R3, R126, RZ ;  /* 0x0000007e030a7210 */ /* 0x000fe20007f9e0ff */
[C---:B------:R-:W-:Y:S01]  /*8760*/  IMAD R169, R123.reuse, 0x34, RZ ;  /* 0x000000347ba97824 */ /* 0x040fe200078e02ff */
[C---:B------:R-:W-:Y:S01]  /*8770*/  SHF.L.U32 R193, R123.reuse, 0x6, RZ ;  /* 0x000000067bc17819 */ /* 0x040fe200000006ff */
[C---:B------:R-:W-:Y:S01]  /*8780*/  IMAD R173, R123.reuse, 0x36, RZ ;  /* 0x000000367bad7824 */ /* 0x040fe200078e02ff */
[C---:B------:R-:W-:Y:S01]  /*8790*/  LEA.HI.X.SX32 R11, R123.reuse, R127, 0x1, P4 ;  /* 0x0000007f7b0b7211 */ /* 0x040fe200020f0eff */
[C---:B------:R-:W-:Y:S01]  /*87a0*/  IMAD R177, R123.reuse, 0x38, RZ ;  /* 0x000000387bb17824 */ /* 0x040fe200078e02ff */
[C---:B------:R-:W-:Y:S01]  /*87b0*/  LEA R195, R123.reuse, R123, 0x6 ;  /* 0x0000007b7bc37211 */ /* 0x040fe200078e30ff */
[----:B------:R-:W-:Y:S01]  /*87c0*/  IMAD R181, R123, 0x3a, RZ ;  /* 0x0000003a7bb57824 */ /* 0x000fe200078e02ff */
[----:B------:R-:W-:Y:S01]  /*87d0*/  FSEL R15, R15, -INF , P2 ;  /* 0xff8000000f0f7808 */ /* 0x000fe20001000000 */
[C---:B------:R-:W-:Y:S01]  /*87e0*/  IMAD R185, R123.reuse, 0x3c, RZ ;  /* 0x0000003c7bb97824 */ /* 0x040fe200078e02ff */
[----:B------:R-:W-:Y:S01]  /*87f0*/  FSEL R8, R8, -INF , P1 ;  /* 0xff80000008087808 */ /* 0x000fe20000800000 */
[----:B------:R-:W-:-:S02]  /*8800*/  IMAD R189, R123, 0x3e, RZ ;  /* 0x0000003e7bbd7824 */ /* 0x000fc400078e02ff */
[C---:B------:R-:W-:Y:S02]  /*8810*/  IMAD R197, R123.reuse, 0x42, RZ ;  /* 0x000000427bc57824 */ /* 0x040fe400078e02ff */
[C---:B------:R-:W-:Y:S02]  /*8820*/  IMAD R201, R123.reuse, 0x44, RZ ;  /* 0x000000447bc97824 */ /* 0x040fe400078e02ff */
[C---:B------:R-:W-:Y:S02]  /*8830*/  IMAD R209, R123.reuse, 0x48, RZ ;  /* 0x000000487bd17824 */ /* 0x040fe400078e02ff */
[C---:B------:R-:W-:Y:S01]  /*8840*/  IMAD R205, R123.reuse, 0x46, RZ ;  /* 0x000000467bcd7824 */ /* 0x040fe200078e02ff */
[----:B------:R-:W3:Y:S01]  /*8850*/  LDS.128 R28, [R252] ;  /* 0x00000000fc1c7984 */ /* 0x000ee20000000c00 */
[C---:B------:R-:W-:Y:S02]  /*8860*/  IMAD R213, R123.reuse, 0x4a, RZ ;  /* 0x0000004a7bd57824 */ /* 0x040fe400078e02ff */
[C---:B------:R-:W-:Y:S01]  /*8870*/  IMAD R221, R123.reuse, 0x4e, RZ ;  /* 0x0000004e7bdd7824 */ /* 0x040fe200078e02ff */
[----:B------:R-:W4:Y:S01]  /*8880*/  LDS.128 R32, [R230] ;  /* 0x00000000e6207984 */ /* 0x000f220000000c00 */
[----:B------:R-:W-:-:S02]  /*8890*/  IMAD R135, R123, 0x23, RZ ;  /* 0x000000237b877824 */ /* 0x000fc400078e02ff */
[C---:B------:R-:W-:Y:S01]  /*88a0*/  IMAD R139, R123.reuse, 0x25, RZ ;  /* 0x000000257b8b7824 */ /* 0x040fe200078e02ff */
[----:B------:R-:W5:Y:S01]  /*88b0*/  LDS.128 R36, [R229] ;  /* 0x00000000e5247984 */ /* 0x000f620000000c00 */
[C---:B------:R-:W-:Y:S02]  /*88c0*/  IMAD R217, R123.reuse, 0x4c, RZ ;  /* 0x0000004c7bd97824 */ /* 0x040fe400078e02ff */
[C---:B------:R-:W-:Y:S01]  /*88d0*/  IMAD R225, R123.reuse, 0x50, RZ ;  /* 0x000000507be17824 */ /* 0x040fe200078e02ff */
[----:B------:R-:W0:Y:S01]  /*88e0*/  LDS.128 R40, [R228] ;  /* 0x00000000e4287984 */ /* 0x000e220000000c00 */
[C---:B------:R-:W-:Y:S02]  /*88f0*/  IMAD R143, R123.reuse, 0x27, RZ ;  /* 0x000000277b8f7824 */ /* 0x040fe400078e02ff */
[C---:B------:R-:W-:Y:S01]  /*8900*/  IMAD R133, R123.reuse, 0x52, RZ ;  /* 0x000000527b857824 */ /* 0x040fe200078e02ff */
[----:B------:R-:W-:Y:S01]  /*8910*/  BAR.SYNC.DEFER_BLOCKING 0x0 ;  /* 0x0000000000007b1d */ /* 0x000fe20000010000 */
[----:B------:R-:W-:-:S02]  /*8920*/  IMAD R147, R123, 0x29, RZ ;  /* 0x000000297b937824 */ /* 0x000fc400078e02ff */
[C---:B------:R-:W-:Y:S02]  /*8930*/  IMAD R151, R123.reuse, 0x2b, RZ ;  /* 0x0000002b7b977824 */ /* 0x040fe400078e02ff */
[C---:B------:R-:W-:Y:S02]  /*8940*/  IMAD R155, R123.reuse, 0x2d, RZ ;  /* 0x0000002d7b9b7824 */ /* 0x040fe400078e02ff */
[C---:B------:R-:W-:Y:S02]  /*8950*/  IMAD R159, R123.reuse, 0x2f, RZ ;  /* 0x0000002f7b9f7824 */ /* 0x040fe400078e02ff */
[C---:B------:R-:W-:Y:S02]  /*8960*/  IMAD R163, R123.reuse, 0x31, RZ ;  /* 0x000000317ba37824 */ /* 0x040fe400078e02ff */
[C---:B------:R-:W-:Y:S02]  /*8970*/  IMAD R167, R123.reuse, 0x33, RZ ;  /* 0x000000337ba77824 */ /* 0x040fe400078e02ff */
[----:B------:R-:W-:-:S02]  /*8980*/  IMAD R89, R123, 0x6c, RZ ;  /* 0x0000006c7b597824 */ /* 0x000fc400078e02ff */
[C---:B------:R-:W-:Y:S02]  /*8990*/  IMAD R101, R123.reuse, 0x72, RZ ;  /* 0x000000727b657824 */ /* 0x040fe400078e02ff */
[C---:B------:R-:W-:Y:S02]  /*89a0*/  IMAD R171, R123.reuse, 0x35, RZ ;  /* 0x000000357bab7824 */ /* 0x040fe400078e02ff */
[C---:B------:R-:W-:Y:S02]  /*89b0*/  IMAD R175, R123.reuse, 0x37, RZ ;  /* 0x000000377baf7824 */ /* 0x040fe400078e02ff */
[C---:B------:R-:W-:Y:S02]  /*89c0*/  IMAD R97, R123.reuse, 0x70, RZ ;  /* 0x000000707b617824 */ /* 0x040fe400078e02ff */
[C---:B------:R-:W-:Y:S01]  /*89d0*/  IMAD R105, R123.reuse, 0x74, RZ ;  /* 0x000000747b697824 */ /* 0x040fe200078e02ff */
[----:B------:R-:W-:Y:S01]  /*89e0*/  STS.128 [R2], R20 ;  /* 0x0000001402007388 */ /* 0x000fe20000000c00 */
[----:B------:R-:W-:-:S02]  /*89f0*/  IMAD R179, R123, 0x39, RZ ;  /* 0x000000397bb37824 */ /* 0x000fc400078e02ff */
[C---:B------:R-:W-:Y:S01]  /*8a00*/  IMAD R113, R123.reuse, 0x78, RZ ;  /* 0x000000787b717824 */ /* 0x040fe200078e02ff */
[----:B------:R0:W-:Y:S01]  /*8a10*/  STS.128 [R2+0x80], R60 ;  /* 0x0000803c02007388 */ /* 0x0001e20000000c00 */
[C---:B------:R-:W-:Y:S02]  /*8a20*/  IMAD R109, R123.reuse, 0x76, RZ ;  /* 0x000000767b6d7824 */ /* 0x040fe400078e02ff */
[C---:B------:R-:W-:Y:S01]  /*8a30*/  IMAD R125, R123.reuse, 0x7e, RZ ;  /* 0x0000007e7b7d7824 */ /* 0x040fe200078e02ff */
[----:B------:R1:W-:Y:S01]  /*8a40*/  STS.128 [R2+0x800], R68 ;  /* 0x0008004402007388 */ /* 0x0003e20000000c00 */
[C---:B------:R-:W-:Y:S02]  /*8a50*/  IMAD R183, R123.reuse, 0x3b, RZ ;  /* 0x0000003b7bb77824 */ /* 0x040fe400078e02ff */
[C---:B------:R-:W-:Y:S01]  /*8a60*/  IMAD R187, R123.reuse, 0x3d, RZ ;  /* 0x0000003d7bbb7824 */ /* 0x040fe200078e02ff */
[----:B------:R2:W-:Y:S01]  /*8a70*/  STS.128 [R2+0x880], R64 ;  /* 0x0008804002007388 */ /* 0x0005e20000000c00 */
[----:B------:R-:W-:-:S02]  /*8a80*/  IMAD R121, R123, 0x7c, RZ ;  /* 0x0000007c7b797824 */ /* 0x000fc400078e02ff */
[C---:B------:R-:W-:Y:S01]  /*8a90*/  IMAD R196, R123.reuse, 0x84, RZ ;  /* 0x000000847bc47824 */ /* 0x040fe200078e02ff */
[----:B------:R-:W-:Y:S01]  /*8aa0*/  BAR.SYNC.DEFER_BLOCKING 0x0 ;  /* 0x0000000000007b1d */ /* 0x000fe20000010000 */
[C---:B------:R-:W-:Y:S02]  /*8ab0*/  IMAD R194, R123.reuse, 0x82, RZ ;  /* 0x000000827bc27824 */ /* 0x040fe400078e02ff */
[C---:B------:R-:W-:Y:S01]  /*8ac0*/  IMAD R198, R123.reuse, 0x86, RZ ;  /* 0x000000867bc67824 */ /* 0x040fe200078e02ff */
[CC--:B0-----:R-:W-:Y:S01]  /*8ad0*/  LEA R60, P5, R123.reuse, R126.reuse, 0x2 ;  /* 0x0000007e7b3c7211 */ /* 0x0c1fe200078a10ff */
[C---:B------:R-:W-:Y:S01]  /*8ae0*/  IMAD R202, R123.reuse, 0x8a, RZ ;  /* 0x0000008a7bca7824 */ /* 0x040fe200078e02ff */
[C---:B------:R-:W-:Y:S01]  /*8af0*/  SHF.L.U32 R63, R123.reuse, 0x2, RZ ;  /* 0x000000027b3f7819 */ /* 0x040fe200000006ff */
[----:B------:R-:W-:Y:S01]  /*8b00*/  IMAD R199, R123, 0x43, RZ ;  /* 0x000000437bc77824 */ /* 0x000fe200078e02ff */
[----:B------:R-:W-:Y:S01]  /*8b10*/  LEA.HI.X.SX32 R61, R3, R127, 0x1, P5 ;  /* 0x0000007f033d7211 */ /* 0x000fe200028f0eff */
[C---:B-1----:R-:W-:Y:S01]  /*8b20*/  IMAD R69, R123.reuse, 0xa, RZ ;  /* 0x0000000a7b457824 */ /* 0x042fe200078e02ff */
[C---:B------:R-:W-:Y:S01]  /*8b30*/  LEA R3, R123.reuse, R123, 0x1 ;  /* 0x0000007b7b037211 */ /* 0x040fe200078e08ff */
[C---:B------:R-:W-:Y:S01]  /*8b40*/  IMAD R71, R123.reuse, 0xc, RZ ;  /* 0x0000000c7b477824 */ /* 0x040fe200078e02ff */
[----:B--2---:R-:W-:Y:S01]  /*8b50*/  PRMT R64, R44, 0x7632, R64 ;  /* 0x000076322c407816 */ /* 0x004fe20000000040 */
[C---:B------:R-:W-:Y:S01]  /*8b60*/  IMAD R65, R123.reuse, 0x6, RZ ;  /* 0x000000067b417824 */ /* 0x040fe200078e02ff */
[C---:B------:R-:W-:Y:S01]  /*8b70*/  LEA R62, P4, R123.reuse, R126, 0x3 ;  /* 0x0000007e7b3e7211 */ /* 0x040fe200078818ff */
[C---:B------:R-:W-:Y:S01]  /*8b80*/  IMAD R200, R123.reuse, 0x88, RZ ;  /* 0x000000887bc87824 */ /* 0x040fe200078e02ff */
[C---:B------:R-:W-:Y:S01]  /*8b90*/  SHF.L.U32 R67, R123.reuse, 0x3, RZ ;  /* 0x000000037b437819 */ /* 0x040fe200000006ff */
[----:B------:R-:W-:Y:S01]  /*8ba0*/  IMAD R204, R123, 0x8c, RZ ;  /* 0x0000008c7bcc7824 */ /* 0x000fe200078e02ff */
[----:B------:R-:W-:Y:S01]  /*8bb0*/  LEA.HI.X.SX32 R63, R63, R127, 0x1, P4 ;  /* 0x0000007f3f3f7211 */ /* 0x000fe200020f0eff */
[----:B------:R-:W-:-:S02]  /*8bc0*/  IMAD R203, R123, 0x45, RZ ;  /* 0x000000457bcb7824 */ /* 0x000fc400078e02ff */
[C---:B------:R-:W-:Y:S02]  /*8bd0*/  IMAD R208, R123.reuse, 0x90, RZ ;  /* 0x000000907bd07824 */ /* 0x040fe400078e02ff */
[C---:B------:R-:W-:Y:S01]  /*8be0*/  IMAD R206, R123.reuse, 0x8e, RZ ;  /* 0x0000008e7bce7824 */ /* 0x040fe200078e02ff */
[----:B------:R-:W0:Y:S01]  /*8bf0*/  LDS.128 R16, [R252] ;  /* 0x00000000fc107984 */ /* 0x000e220000000c00 */
[C---:B------:R-:W-:Y:S02]  /*8c00*/  IMAD R210, R123.reuse, 0x92, RZ ;  /* 0x000000927bd27824 */ /* 0x040fe400078e02ff */
[C---:B------:R-:W-:Y:S01]  /*8c10*/  IMAD R214, R123.reuse, 0x96, RZ ;  /* 0x000000967bd67824 */ /* 0x040fe200078e02ff */
[----:B------:R-:W1:Y:S01]  /*8c20*/  LDS.128 R4, [R230] ;  /* 0x00000000e6047984 */ /* 0x000e620000000c00 */
[C---:B------:R-:W-:Y:S02]  /*8c30*/  IMAD R207, R123.reuse, 0x47, RZ ;  /* 0x000000477bcf7824 */ /* 0x040fe400078e02ff */
[C---:B------:R-:W-:Y:S01]  /*8c40*/  IMAD R211, R123.reuse, 0x49, RZ ;  /* 0x000000497bd37824 */ /* 0x040fe200078e02ff */
[----:B------:R-:W2:Y:S01]  /*8c50*/  LDS.128 R24, [R229] ;  /* 0x00000000e5187984 */ /* 0x000ea20000000c00 */
[----:B------:R-:W-:-:S02]  /*8c60*/  IMAD R212, R123, 0x94, RZ ;  /* 0x000000947bd47824 */ /* 0x000fc400078e02ff */
[C---:B------:R-:W-:Y:S01]  /*8c70*/  IMAD R216, R123.reuse, 0x98, RZ ;  /* 0x000000987bd87824 */ /* 0x040fe200078e02ff */
[----:B------:R-:W0:Y:S01]  /*8c80*/  LDS.128 R20, [R228] ;  /* 0x00000000e4147984 */ /* 0x000e220000000c00 */
[C---:B------:R-:W-:Y:S02]  /*8c90*/  IMAD R215, R123.reuse, 0x4b, RZ ;  /* 0x0000004b7bd77824 */ /* 0x040fe400078e02ff */
[C---:B------:R-:W-:Y:S01]  /*8ca0*/  IMAD R220, R123.reuse, 0x9c, RZ ;  /* 0x0000009c7bdc7824 */ /* 0x040fe200078e02ff */
[----:B------:R-:W-:Y:S01]  /*8cb0*/  BAR.SYNC.DEFER_BLOCKING 0x0 ;  /* 0x0000000000007b1d */ /* 0x000fe20000010000 */
[C---:B------:R-:W-:Y:S02]  /*8cc0*/  IMAD R218, R123.reuse, 0x9a, RZ ;  /* 0x0000009a7bda7824 */ /* 0x040fe400078e02ff */
[C---:B------:R-:W-:Y:S02]  /*8cd0*/  IMAD R222, R123.reuse, 0x9e, RZ ;  /* 0x0000009e7bde7824 */ /* 0x040fe400078e02ff */
        /* <DEDUP_REMOVED lines=9> */
[C---:B------:R-:W-:Y:S01]  /*8d70*/  IMAD R70, R123.reuse, 0xc6, RZ ;  /* 0x000000c67b467824 */ /* 0x040fe200078e02ff */
[----:B------:R0:W-:Y:S01]  /*8d80*/  STS.128 [R2], R116 ;  /* 0x0000007402007388 */ /* 0x0001e20000000c00 */
[C---:B------:R-:W-:Y:S02]  /*8d90*/  IMAD R68, R123.reuse, 0xc4, RZ ;  /* 0x000000c47b447824 */ /* 0x040fe400078e02ff */
[C---:B------:R-:W-:Y:S01]  /*8da0*/  IMAD R72, R123.reuse, 0xc8, RZ ;  /* 0x000000c87b487824 */ /* 0x040fe200078e02ff */
[----:B------:R1:W-:Y:S01]  /*8db0*/  STS.128 [R2+0x80], R92 ;  /* 0x0000805c02007388 */ /* 0x0003e20000000c00 */
        /* <DEDUP_REMOVED lines=8> */
[----:B------:R-:W-:Y:S01]  /*8e40*/  BAR.SYNC.DEFER_BLOCKING 0x0 ;  /* 0x0000000000007b1d */ /* 0x000fe20000010000 */
[----:B0-----:R-:W-:-:S02]  /*8e50*/  IMAD R117, R123, 0x7a, RZ ;  /* 0x0000007a7b757824 */ /* 0x001fc400078e02ff */
[C---:B------:R-:W-:Y:S02]  /*8e60*/  IMAD R96, R123.reuse, 0xe0, RZ ;  /* 0x000000e07b607824 */ /* 0x040fe400078e02ff */
[C---:B-1----:R-:W-:Y:S02]  /*8e70*/  IMAD R93, R123.reuse, 0x6e, RZ ;  /* 0x0000006e7b5d7824 */ /* 0x042fe400078e02ff */
[C---:B------:R-:W-:Y:S02]  /*8e80*/  IMAD R94, R123.reuse, 0xde, RZ ;  /* 0x000000de7b5e7824 */ /* 0x040fe400078e02ff */
[C---:B--2---:R-:W-:Y:S02]  /*8e90*/  IMAD R81, R123.reuse, 0x1c, RZ ;  /* 0x0000001c7b517824 */ /* 0x044fe400078e02ff */
[----:B------:R-:W-:Y:S01]  /*8ea0*/  IMAD R82, R123, 0xd2, RZ ;  /* 0x000000d27b527824 */ /* 0x000fe200078e02ff */
[----:B---3--:R-:W-:Y:S01]  /*8eb0*/  IADD3 R2, P5, R65, R126, RZ ;  /* 0x0000007e41027210 */ /* 0x008fe20007fbe0ff */
[----:B------:R-:W-:-:S02]  /*8ec0*/  IMAD R85, R123, 0x6a, RZ ;  /* 0x0000006a7b557824 */ /* 0x000fc400078e02ff */
[----:B------:R-:W-:Y:S01]  /*8ed0*/  IMAD R80, R123, 0xd0, RZ ;  /* 0x000000d07b507824 */ /* 0x000fe200078e02ff */
[----:B------:R-:W-:Y:S01]  /*8ee0*/  LEA.HI.X.SX32 R3, R3, R127, 0x1, P5 ;  /* 0x0000007f03037211 */ /* 0x000fe200028f0eff */
[C---:B------:R-:W-:Y:S02]  /*8ef0*/  IMAD R84, R123.reuse, 0xd4, RZ ;  /* 0x000000d47b547824 */ /* 0x040fe400078e02ff */
[C---:B------:R-:W-:Y:S02]  /*8f00*/  IMAD R83, R123.reuse, 0x69, RZ ;  /* 0x000000697b537824 */ /* 0x040fe400078e02ff */
[C---:B------:R-:W-:Y:S02]  /*8f10*/  IMAD R86, R123.reuse, 0xd6, RZ ;  /* 0x000000d67b567824 */ /* 0x040fe400078e02ff */
[C---:B------:R-:W-:Y:S01]  /*8f20*/  IMAD R87, R123.reuse, 0x6b, RZ ;  /* 0x0000006b7b577824 */ /* 0x040fe200078e02ff */
[----:B------:R0:W-:Y:S01]  /*8f30*/  STG.E.U16 [R126.64], R44 ;  /* 0x0000002c7e007986 */ /* 0x0001e2000c101506 */
[----:B------:R-:W-:-:S02]  /*8f40*/  IMAD R92, R123, 0xdc, RZ ;  /* 0x000000dc7b5c7824 */ /* 0x000fc400078e02ff */
[C---:B------:R-:W-:Y:S01]  /*8f50*/  IMAD R95, R123.reuse, 0x6f, RZ ;  /* 0x0000006f7b5f7824 */ /* 0x040fe200078e02ff */
[----:B------:R1:W-:Y:S01]  /*8f60*/  STG.E.U16 [R10.64], R64 ;  /* 0x000000400a007986 */ /* 0x0003e2000c101506 */
[C---:B------:R-:W-:Y:S02]  /*8f70*/  IMAD R100, R123.reuse, 0xe4, RZ ;  /* 0x000000e47b647824 */ /* 0x040fe400078e02ff */
[C---:B------:R-:W-:Y:S01]  /*8f80*/  IMAD R98, R123.reuse, 0xe2, RZ ;  /* 0x000000e27b627824 */ /* 0x040fe200078e02ff */
[----:B------:R2:W-:Y:S01]  /*8f90*/  STG.E.U16 [R60.64], R48 ;  /* 0x000000303c007986 */ /* 0x0005e2000c101506 */
[C---:B------:R-:W-:Y:S02]  /*8fa0*/  IMAD R102, R123.reuse, 0xe6, RZ ;  /* 0x000000e67b667824 */ /* 0x040fe400078e02ff */
[C---:B------:R-:W-:Y:S01]  /*8fb0*/  IMAD R251, R123.reuse, 0xea, RZ ;  /* 0x000000ea7bfb7824 */ /* 0x040fe200078e02ff */
[----:B0-----:R-:W-:Y:S01]  /*8fc0*/  PRMT R44, R56, 0x7632, R44 ;  /* 0x00007632382c7816 */ /* 0x001fe2000000002c */
[----:B------:R-:W-:-:S02]  /*8fd0*/  IMAD R99, R123, 0x71, RZ ;  /* 0x000000717b637824 */ /* 0x000fc400078e02ff */
[C---:B------:R-:W-:Y:S01]  /*8fe0*/  IMAD R103, R123.reuse, 0x73, RZ ;  /* 0x000000737b677824 */ /* 0x040fe200078e02ff */
[C---:B-1----:R-:W-:Y:S01]  /*8ff0*/  LEA R11, R123.reuse, R123, 0x2 ;  /* 0x0000007b7b0b7211 */ /* 0x042fe200078e10ff */
[----:B------:R-:W-:Y:S01]  /*9000*/  IMAD R104, R123, 0xe8, RZ ;  /* 0x000000e87b687824 */ /* 0x000fe200078e02ff */
[-C--:B------:R-:W-:Y:S01]  /*9010*/  IADD3 R10, P5, R69, R126.reuse, RZ ;  /* 0x0000007e450a7210 */ /* 0x080fe20007fbe0ff */
[C---:B------:R-:W-:Y:S01]  /*9020*/  IMAD R247, R123.reuse, 0xec, RZ ;  /* 0x000000ec7bf77824 */ /* 0x040fe200078e02ff */
[----:B--2---:R-:W-:Y:S01]  /*9030*/  PRMT R61, R48, 0x7632, R61 ;  /* 0x00007632303d7816 */ /* 0x004fe2000000003d */
[----:B------:R-:W-:Y:S01]  /*9040*/  IMAD R107, R123, 0x75, RZ ;  /* 0x000000757b6b7824 */ /* 0x000fe200078e02ff */
[-C--:B------:R-:W-:Y:S01]  /*9050*/  IADD3 R60, P6, R71, R126.reuse, RZ ;  /* 0x0000007e473c7210 */ /* 0x080fe20007fde0ff */
[----:B------:R-:W-:Y:S01]  /*9060*/  IMAD R243, R123, 0xf0, RZ ;  /* 0x000000f07bf37824 */ /* 0x000fe200078e02ff */
[----:B------:R-:W-:Y:S01]  /*9070*/  LEA.HI.X.SX32 R11, R11, R127, 0x1, P5 ;  /* 0x0000007f0b0b7211 */ /* 0x000fe200028f0eff */
[----:B------:R0:W-:Y:S01]  /*9080*/  STG.E.U16 [R2.64], R61 ;  /* 0x0000003d02007986 */ /* 0x0001e2000c101506 */
[C---:B------:R-:W-:Y:S01]  /*9090*/  LEA R64, P4, R123.reuse, R126, 0x4 ;  /* 0x0000007e7b407211 */ /* 0x040fe200078820ff */
[----:B------:R-:W-:Y:S01]  /*90a0*/  IMAD R245, R123, 0xee, RZ ;  /* 0x000000ee7bf57824 */ /* 0x000fe200078e02ff */
[----:B------:R-:W-:Y:S01]  /*90b0*/  PRMT R48, R49, 0x7632, R48 ;  /* 0x0000763231307816 */ /* 0x000fe20000000030 */
[----:B------:R1:W-:Y:S01]  /*90c0*/  STG.E.U16 [R62.64], R52 ;  /* 0x000000343e007986 */ /* 0x0003e2000c101506 */
[----:B------:R-:W-:-:S02]  /*90d0*/  IMAD R241, R123, 0xf2, RZ ;  /* 0x000000f27bf17824 */ /* 0x000fc400078e02ff */
[C---:B------:R-:W-:Y:S02]  /*90e0*/  IMAD R237, R123.reuse, 0xf6, RZ ;  /* 0x000000f67bed7824 */ /* 0x040fe400078e02ff */
[C---:B------:R-:W-:Y:S02]  /*90f0*/  IMAD R111, R123.reuse, 0x77, RZ ;  /* 0x000000777b6f7824 */ /* 0x040fe400078e02ff */
[C---:B------:R-:W-:Y:S01]  /*9100*/  IMAD R115, R123.reuse, 0x79, RZ ;  /* 0x000000797b737824 */ /* 0x040fe200078e02ff */
[----:B0-----:R-:W-:Y:S01]  /*9110*/  PRMT R3, R52, 0x7632, R3 ;  /* 0x0000763234037816 */ /* 0x001fe20000000003 */
[----:B------:R-:W-:Y:S01]  /*9120*/  IMAD R239, R123, 0xf4, RZ ;  /* 0x000000f47bef7824 */ /* 0x000fe200078e02ff */
[----:B------:R-:W-:Y:S01]  /*9130*/  LEA.HI.X.SX32 R61, R65, R127, 0x1, P6 ;  /* 0x0000007f413d7211 */ /* 0x000fe200030f0eff */
[C---:B------:R-:W-:Y:S01]  /*9140*/  IMAD R235, R123.reuse, 0xf8, RZ ;  /* 0x000000f87beb7824 */ /* 0x040fe200078e02ff */
[----:B------:R-:W-:Y:S01]  /*9150*/  LEA R65, R123, -R123, 0x3 ;  /* 0x8000007b7b417211 */ /* 0x000fe200078e18ff */
[----:B------:R0:W-:Y:S01]  /*9160*/  STG.E.U16 [R10.64], R3 ;  /* 0x000000030a007986 */ /* 0x0001e2000c101506 */
[----:B------:R-:W-:Y:S01]  /*9170*/  IADD3 R2, P5, R73, R126, RZ ;  /* 0x0000007e49027210 */ /* 0x000fe20007fbe0ff */
[----:B-1----:R-:W-:-:S02]  /*9180*/  IMAD R63, R123, 0xb, RZ ;  /* 0x0000000b7b3f7824 */ /* 0x002fc400078e02ff */
[----:B------:R1:W-:Y:S01]  /*9190*/  STG.E.U16 [R60.64], R56 ;  /* 0x000000383c007986 */ /* 0x0003e2000c101506 */
[C---:B------:R-:W-:Y:S02]  /*91a0*/  IMAD R119, R123.reuse, 0x7b, RZ ;  /* 0x0000007b7b777824 */ /* 0x040fe400078e02ff */
[C---:B------:R-:W-:Y:S02]  /*91b0*/  IMAD R231, R123.reuse, 0xfc, RZ ;  /* 0x000000fc7be77824 */ /* 0x040fe400078e02ff */
[----:B------:R-:W-:Y:S02]  /*91c0*/  IMAD R233, R123, 0xfa, RZ ;  /* 0x000000fa7be97824 */ /* 0x000fe400078e02ff */
[----:B------:R-:W-:Y:S01]  /*91d0*/  FFMA R8, R8, 0.69314718246459960938, R13 ;  /* 0x3f31721808087823 */ /* 0x000fe2000000000d */
[----:B0-----:R-:W-:Y:S02]  /*91e0*/  LEA.HI.X.SX32 R3, R65, R127, 0x1, P5 ;  /* 0x0000007f41037211 */ /* 0x001fe400028f0eff */
[----:B------:R-:W-:-:S02]  /*91f0*/  LEA R11, R123, R123, 0x3 ;  /* 0x0000007b7b0b7211 */ /* 0x000fc400078e18ff */
[-C--:B------:R-:W-:Y:S01]  /*9200*/  IADD3 R10, P5, R75, R126.reuse, RZ ;  /* 0x0000007e4b0a7210 */ /* 0x080fe20007fbe0ff */
[----:B------:R0:W-:Y:S01]  /*9210*/  STG.E.U16 [R2.64], R44 ;  /* 0x0000002c02007986 */ /* 0x0001e2000c101506 */
[-C--:B------:R-:W-:Y:S01]  /*9220*/  LEA.HI.X.SX32 R65, R67, R127.reuse, 0x1, P4 ;  /* 0x0000007f43417211 */ /* 0x080fe200020f0eff */
[----:B------:R-:W-:Y:S01]  /*9230*/  IMAD R67, R123, 0x16, RZ ;  /* 0x000000167b437824 */ /* 0x000fe200078e02ff */
[----:B-1----:R-:W-:Y:S02]  /*9240*/  IADD3 R60, P6, R77, R126, RZ ;  /* 0x0000007e4d3c7210 */ /* 0x002fe40007fde0ff */
[-C--:B------:R-:W-:Y:S01]  /*9250*/  LEA.HI.X.SX32 R11, R11, R127.reuse, 0x1, P5 ;  /* 0x0000007f0b0b7211 */ /* 0x080fe200028f0eff */
[----:B------:R1:W-:Y:S01]  /*9260*/  STG.E.U16 [R64.64], R45 ;  /* 0x0000002d40007986 */ /* 0x0003e2000c101506 */
[----:B------:R-:W-:Y:S01]  /*9270*/  LEA.HI.X.SX32 R61, R69, R127, 0x1, P6 ;  /* 0x0000007f453d7211 */ /* 0x000fe200030f0eff */
[----:B------:R-:W-:Y:S01]  /*9280*/  IMAD R69, R123, 0x18, RZ ;  /* 0x000000187b457824 */ /* 0x000fe200078e02ff */
[----:B------:R-:W-:-:S02]  /*9290*/  PRMT R56, R50, 0x7632, R56 ;  /* 0x0000763232387816 */ /* 0x000fc40000000038 */
[----:B0-----:R-:W-:Y:S02]  /*92a0*/  PRMT R3, R45, 0x7632, R3 ;  /* 0x000076322d037816 */ /* 0x001fe40000000003 */
[-C--:B------:R-:W-:Y:S02]  /*92b0*/  IADD3 R2, P5, R67, R126.reuse, RZ ;  /* 0x0000007e43027210 */ /* 0x080fe40007fbe0ff */
[-C--:B------:R-:W-:Y:S01]  /*92c0*/  IADD3 R62, P4, R69, R126.reuse, RZ ;  /* 0x0000007e453e7210 */ /* 0x080fe20007f9e0ff */
[----:B------:R0:W-:Y:S01]  /*92d0*/  STG.E.U16 [R10.64], R3 ;  /* 0x000000030a007986 */ /* 0x0001e2000c101506 */
[----:B------:R-:W-:Y:S01]  /*92e0*/  IADD3 R44, P6, R81, R126, RZ ;  /* 0x0000007e512c7210 */ /* 0x000fe20007fde0ff */
[----:B-1----:R-:W-:Y:S02]  /*92f0*/  IMAD R65, R123, 0x1e, RZ ;  /* 0x0000001e7b417824 */ /* 0x002fe400078e02ff */
[----:B------:R1:W-:Y:S01]  /*9300*/  STG.E.U16 [R60.64], R49 ;  /* 0x000000313c007986 */ /* 0x0003e2000c101506 */
[----:B------:R-:W-:Y:S01]  /*9310*/  LEA.HI.X.SX32 R45, R73, R127, 0x1, P6 ;  /* 0x0000007f492d7211 */ /* 0x000fe200030f0eff */
[----:B------:R-:W-:-:S02]  /*9320*/  IMAD R73, R123, 0x64, RZ ;  /* 0x000000647b497824 */ /* 0x000fc400078e02ff */
[----:B------:R-:W-:Y:S01]  /*9330*/  IMAD R64, R123, 0xc0, RZ ;  /* 0x000000c07b407824 */ /* 0x000fe200078e02ff */
[-C--:B0-----:R-:W-:Y:S01]  /*9340*/  LEA.HI.X.SX32 R3, R63, R127.reuse, 0x1, P5 ;  /* 0x0000007f3f037211 */ /* 0x081fe200028f0eff */
[----:B------:R-:W-:Y:S01]  /*9350*/  IMAD R11, R123, 0xd, RZ ;  /* 0x0000000d7b0b7824 */ /* 0x000fe200078e02ff */
[----:B------:R-:W-:Y:S02]  /*9360*/  IADD3 R10, P5, R79, R126, RZ ;  /* 0x0000007e4f0a7210 */ /* 0x000fe40007fbe0ff */
[-C--:B------:R-:W-:Y:S01]  /*9370*/  LEA.HI.X.SX32 R63, R71, R127.reuse, 0x1, P4 ;  /* 0x0000007f473f7211 */ /* 0x080fe200020f0eff */
[----:B------:R0:W-:Y:S01]  /*9380*/  STG.E.U16 [R2.64], R48 ;  /* 0x0000003002007986 */ /* 0x0001e2000c101506 */
[----:B------:R-:W-:Y:S01]  /*9390*/  LEA.HI.X.SX32 R11, R11, R127, 0x1, P5 ;  /* 0x0000007f0b0b7211 */ /* 0x000fe200028f0eff */
[C---:B------:R-:W-:Y:S01]  /*93a0*/  IMAD R71, R123.reuse, 0x22, RZ ;  /* 0x000000227b477824 */ /* 0x040fe200078e02ff */
[C---:B-1----:R-:W-:Y:S01]  /*93b0*/  LEA R49, R123.reuse, -R123, 0x4 ;  /* 0x8000007b7b317211 */ /* 0x042fe200078e20ff */
[----:B------:R1:W-:Y:S01]  /*93c0*/  STG.E.U16 [R62.64], R53 ;  /* 0x000000353e007986 */ /* 0x0003e2000c101506 */
[C---:B------:R-:W-:Y:S01]  /*93d0*/  SHF.L.U32 R61, R123.reuse, 0x4, RZ ;  /* 0x000000047b3d7819 */ /* 0x040fe200000006ff */
[----:B------:R-:W-:Y:S01]  /*93e0*/  IMAD R60, R123, 0xbc, RZ ;  /* 0x000000bc7b3c7824 */ /* 0x000fe200078e02ff */
[----:B0-----:R-:W-:-:S02]  /*93f0*/  PRMT R3, R53, 0x7632, R3 ;  /* 0x0000763235037816 */ /* 0x001fc40000000003 */
[-C--:B------:R-:W-:Y:S02]  /*9400*/  IADD3 R2, P5, R65, R126.reuse, RZ ;  /* 0x0000007e41027210 */ /* 0x080fe40007fbe0ff */
[C---:B------:R-:W-:Y:S01]  /*9410*/  LEA R48, P4, R123.reuse, R126, 0x5 ;  /* 0x0000007e7b307211 */ /* 0x040fe200078828ff */
[----:B------:R0:W-:Y:S01]  /*9420*/  STG.E.U16 [R10.64], R3 ;  /* 0x000000030a007986 */ /* 0x0001e2000c101506 */
[C---:B-1----:R-:W-:Y:S02]  /*9430*/  IMAD R53, R123.reuse, 0x13, RZ ;  /* 0x000000137b357824 */ /* 0x042fe400078e02ff */
[C---:B------:R-:W-:Y:S01]  /*9440*/  IMAD R62, R123.reuse, 0xbe, RZ ;  /* 0x000000be7b3e7824 */ /* 0x040fe200078e02ff */
[----:B------:R1:W-:Y:S01]  /*9450*/  STG.E.U16 [R44.64], R57 ;  /* 0x000000392c007986 */ /* 0x0003e2000c101506 */
[----:B------:R-:W-:Y:S01]  /*9460*/  IMAD R63, R123, 0x5f, RZ ;  /* 0x0000005f7b3f7824 */ /* 0x000fe200078e02ff */
[----:B0-----:R-:W-:Y:S02]  /*9470*/  LEA.HI.X.SX32 R3, R49, R127, 0x1, P5 ;  /* 0x0000007f31037211 */ /* 0x001fe400028f0eff */
[----:B------:R-:W-:-:S02]  /*9480*/  LEA R11, R123, R123, 0x4 ;  /* 0x0000007b7b0b7211 */ /* 0x000fc400078e20ff */
[----:B-1----:R-:W-:Y:S01]  /*9490*/  PRMT R45, R57, 0x7632, R45 ;  /* 0x00007632392d7816 */ /* 0x002fe2000000002d */
[----:B------:R-:W-:Y:S01]  /*94a0*/  IMAD R57, R123, 0x5c, RZ ;  /* 0x0000005c7b397824 */ /* 0x000fe200078e02ff */
[-C--:B------:R-:W-:Y:S02]  /*94b0*/  IADD3 R10, P5, R71, R126.reuse, RZ ;  /* 0x0000007e470a7210 */ /* 0x080fe40007fbe0ff */
[-C--:B------:R-:W-:Y:S01]  /*94c0*/  IADD3 R44, P6, R137, R126.reuse, RZ ;  /* 0x0000007e892c7210 */ /* 0x080fe20007fde0ff */
[----:B------:R0:W-:Y:S01]  /*94d0*/  STG.E.U16 [R2.64], R45 ;  /* 0x0000002d02007986 */ /* 0x0001e2000c101506 */
[-C--:B------:R-:W-:Y:S01]  /*94e0*/  LEA.HI.X.SX32 R49, R61, R127.reuse, 0x1, P4 ;  /* 0x0000007f3d317211 */ /* 0x080fe200020f0eff */
[----:B------:R-:W-:Y:S01]  /*94f0*/  IMAD R61, R123, 0x5e, RZ ;  /* 0x0000005e7b3d7824 */ /* 0x000fe200078e02ff */
[----:B------:R-:W-:Y:S02]  /*9500*/  LEA.HI.X.SX32 R11, R11, R127, 0x1, P5 ;  /* 0x0000007f0b0b7211 */ /* 0x000fe400028f0eff */
[----:B------:R-:W-:Y:S01]  /*9510*/  IADD3 R52, P4, R145, R126, RZ ;  /* 0x0000007e91347210 */ /* 0x000fe20007f9e0ff */
[----:B------:R1:W-:Y:S01]  /*9520*/  STG.E.U16 [R48.64], R46 ;  /* 0x0000002e30007986 */ /* 0x0003e2000c101506 */
[----:B0-----:R-:W-:-:S02]  /*9530*/  PRMT R3, R46, 0x7632, R3 ;  /* 0x000076322e037816 */ /* 0x001fc40000000003 */
[-C--:B------:R-:W-:Y:S02]  /*9540*/  IADD3 R2, P5, R141, R126.reuse, RZ ;  /* 0x0000007e8d027210 */ /* 0x080fe40007fbe0ff */
[-C--:B------:R-:W-:Y:S01]  /*9550*/  LEA.HI.X.SX32 R45, R75, R127.reuse, 0x1, P6 ;  /* 0x0000007f4b2d7211 */ /* 0x080fe200030f0eff */
[----:B------:R0:W-:Y:S01]  /*9560*/  STG.E.U16 [R10.64], R3 ;  /* 0x000000030a007986 */ /* 0x0001e2000c101506 */
[C---:B-1----:R-:W-:Y:S02]  /*9570*/  IMAD R49, R123.reuse, 0x17, RZ ;  /* 0x000000177b317824 */ /* 0x042fe400078e02ff */
[----:B------:R-:W-:Y:S01]  /*9580*/  IMAD R75, R123, 0x65, RZ ;  /* 0x000000657b4b7824 */ /* 0x000fe200078e02ff */
[----:B------:R1:W-:Y:S01]  /*9590*/  STG.E.U16 [R44.64], R50 ;  /* 0x000000322c007986 */ /* 0x0003e2000c101506 */
[----:B0-----:R-:W-:Y:S01]  /*95a0*/  LEA.HI.X.SX32 R3, R53, R127, 0x1, P5 ;  /* 0x0000007f35037211 */ /* 0x001fe200028f0eff */
[----:B------:R-:W-:Y:S01]  /*95b0*/  IMAD R11, R123, 0x15, RZ ;  /* 0x000000157b0b7824 */ /* 0x000fe200078e02ff */
[----:B------:R-:W-:-:S02]  /*95c0*/  IADD3 R10, P5, R149, R126, RZ ;  /* 0x0000007e950a7210 */ /* 0x000fc40007fbe0ff */
[-C--:B-1----:R-:W-:Y:S01]  /*95d0*/  IADD3 R44, P6, R153, R126.reuse, RZ ;  /* 0x0000007e992c7210 */ /* 0x082fe20007fde0ff */
[----:B------:R0:W-:Y:S01]  /*95e0*/  STG.E.U16 [R2.64], R56 ;  /* 0x0000003802007986 */ /* 0x0001e2000c101506 */
[-C--:B------:R-:W-:Y:S01]  /*95f0*/  LEA.HI.X.SX32 R53, R77, R127.reuse, 0x1, P4 ;  /* 0x0000007f4d357211 */ /* 0x080fe200020f0eff */
[----:B------:R-:W-:Y:S01]  /*9600*/  IMAD R77, R123, 0x66, RZ ;  /* 0x000000667b4d7824 */ /* 0x000fe200078e02ff */
[-C--:B------:R-:W-:Y:S02]  /*9610*/  LEA.HI.X.SX32 R11, R11, R127.reuse, 0x1, P5 ;  /* 0x0000007f0b0b7211 */ /* 0x080fe400028f0eff */
[----:B------:R-:W-:Y:S01]  /*9620*/  LEA.HI.X.SX32 R45, R67, R127, 0x1, P6 ;  /* 0x0000007f432d7211 */ /* 0x000fe200030f0eff */
[----:B------:R1:W-:Y:S01]  /*9630*/  STG.E.U16 [R52.64], R54 ;  /* 0x0000003634007986 */ /* 0x0003e2000c101506 */
[----:B------:R-:W-:Y:S01]  /*9640*/  IADD3 R48, P4, R161, R126, RZ ;  /* 0x0000007ea1307210 */ /* 0x000fe20007f9e0ff */
[----:B------:R-:W-:Y:S01]  /*9650*/  IMAD R67, R123, 0x61, RZ ;  /* 0x000000617b437824 */ /* 0x000fe200078e02ff */
[----:B------:R-:W-:-:S02]  /*9660*/  PRMT R50, R51, 0x7632, R50 ;  /* 0x0000763233327816 */ /* 0x000fc40000000032 */
[----:B0-----:R-:W-:Y:S01]  /*9670*/  PRMT R3, R54, 0x7632, R3 ;  /* 0x0000763236037816 */ /* 0x001fe20000000003 */
[----:B------:R-:W-:Y:S01]  /*9680*/  IMAD R56, R123, 0xb8, RZ ;  /* 0x000000b87b387824 */ /* 0x000fe200078e02ff */
[----:B------:R-:W-:-:S03]  /*9690*/  IADD3 R2, P5, R157, R126, RZ ;  /* 0x0000007e9d027210 */ /* 0x000fc60007fbe0ff */
[----:B------:R0:W-:Y:S01]  /*96a0*/  STG.E.U16 [R10.64], R3 ;  /* 0x000000030a007986 */ /* 0x0001e2000c101506 */
[C---:B-1----:R-:W-:Y:S02]  /*96b0*/  IMAD R53, R123.reuse, 0x1b, RZ ;  /* 0x0000001b7b357824 */ /* 0x042fe400078e02ff */
[----:B------:R-:W-:Y:S01]  /*96c0*/  IMAD R54, R123, 0xb6, RZ ;  /* 0x000000b67b367824 */ /* 0x000fe200078e02ff */
[----:B------:R1:W-:Y:S01]  /*96d0*/  STG.E.U16 [R44.64], R58 ;  /* 0x0000003a2c007986 */ /* 0x0003e2000c101506 */
[-C--:B0-----:R-:W-:Y:S01]  /*96e0*/  LEA.HI.X.SX32 R3, R49, R127.reuse, 0x1, P5 ;  /* 0x0000007f31037211 */ /* 0x081fe200028f0eff */
[----:B------:R-:W-:Y:S01]  /*96f0*/  IMAD R11, R123, 0x19, RZ ;  /* 0x000000197b0b7824 */ /* 0x000fe200078e02ff */
[-C--:B------:R-:W-:Y:S02]  /*9700*/  IADD3 R10, P5, R165, R126.reuse, RZ ;  /* 0x0000007ea50a7210 */ /* 0x080fe40007fbe0ff */
[----:B-1----:R-:W-:Y:S01]  /*9710*/  PRMT R45, R58, 0x7632, R45 ;  /* 0x000076323a2d7816 */ /* 0x002fe2000000002d */
[----:B------:R-:W-:Y:S01]  /*9720*/  IMAD R58, R123, 0xba, RZ ;  /* 0x000000ba7b3a7824 */ /* 0x000fe200078e02ff */
[-C--:B------:R-:W-:Y:S01]  /*9730*/  LEA.HI.X.SX32 R49, R69, R127.reuse, 0x1, P4 ;  /* 0x0000007f45317211 */ /* 0x080fe200020f0eff */
[----:B------:R-:W-:Y:S01]  /*9740*/  IMAD R69, R123, 0x62, RZ ;  /* 0x000000627b457824 */ /* 0x000fe200078e02ff */
[----:B------:R-:W-:Y:S01]  /*9750*/  LEA.HI.X.SX32 R11, R11, R127, 0x1, P5 ;  /* 0x0000007f0b0b7211 */ /* 0x000fe200028f0eff */
[----:B------:R0:W-:Y:S01]  /*9760*/  STG.E.U16 [R2.64], R45 ;  /* 0x0000002d02007986 */ /* 0x0001e2000c101506 */
[----:B------:R-:W-:-:S02]  /*9770*/  IADD3 R44, P6, R169, R126, RZ ;  /* 0x0000007ea92c7210 */ /* 0x000fc40007fde0ff */
[-C--:B------:R-:W-:Y:S01]  /*9780*/  IADD3 R52, P4, R177, R126.reuse, RZ ;  /* 0x0000007eb1347210 */ /* 0x080fe20007f9e0ff */
[----:B------:R1:W-:Y:S01]  /*9790*/  STG.E.U16 [R48.64], R47 ;  /* 0x0000002f30007986 */ /* 0x0003e2000c101506 */
[----:B0-----:R-:W-:Y:S02]  /*97a0*/  PRMT R3, R47, 0x7632, R3 ;  /* 0x000076322f037816 */ /* 0x001fe40000000003 */
[-C--:B------:R-:W-:Y:S02]  /*97b0*/  IADD3 R2, P5, R173, R126.reuse, RZ ;  /* 0x0000007ead027210 */ /* 0x080fe40007fbe0ff */
[-C--:B------:R-:W-:Y:S01]  /*97c0*/  LEA.HI.X.SX32 R45, R79, R127.reuse, 0x1, P6 ;  /* 0x0000007f4f2d7211 */ /* 0x080fe200030f0eff */
[----:B------:R0:W-:Y:S01]  /*97d0*/  STG.E.U16 [R10.64], R3 ;  /* 0x000000030a007986 */ /* 0x0001e2000c101506 */
[-C--:B------:R-:W-:Y:S01]  /*97e0*/  IADD3 R46, P6, R185, R126.reuse, RZ ;  /* 0x0000007eb92e7210 */ /* 0x080fe20007fde0ff */
[C---:B------:R-:W-:Y:S01]  /*97f0*/  IMAD R79, R123.reuse, 0x67, RZ ;  /* 0x000000677b4f7824 */ /* 0x040fe200078e02ff */
[----:B-1----:R-:W-:Y:S01]  /*9800*/  SHF.L.U32 R49, R123, 0x5, RZ ;  /* 0x000000057b317819 */ /* 0x002fe200000006ff */
[----:B------:R1:W-:Y:S01]  /*9810*/  STG.E.U16 [R44.64], R51 ;  /* 0x000000332c007986 */ /* 0x0003e2000c101506 */
[----:B------:R-:W-:Y:S01]  /*9820*/  LEA.HI.X.SX32 R47, R65, R127, 0x1, P6 ;  /* 0x0000007f412f7211 */ /* 0x000fe200030f0eff */
[----:B------:R-:W-:Y:S01]  /*9830*/  IMAD R65, R123, 0x60, RZ ;  /* 0x000000607b417824 */ /* 0x000fe200078e02ff */
[----:B------:R-:W-:-:S02]  /*9840*/  IADD3 R48, P6, R201, R126, RZ ;  /* 0x0000007ec9307210 */ /* 0x000fc40007fde0ff */
[-C--:B0-----:R-:W-:Y:S01]  /*9850*/  LEA.HI.X.SX32 R3, R53, R127.reuse, 0x1, P5 ;  /* 0x0000007f35037211 */ /* 0x081fe200028f0eff */
[----:B------:R-:W-:Y:S01]  /*9860*/  IMAD R11, R123, 0x1d, RZ ;  /* 0x0000001d7b0b7824 */ /* 0x000fe200078e02ff */
[----:B------:R-:W-:Y:S02]  /*9870*/  IADD3 R10, P5, R181, R126, RZ ;  /* 0x0000007eb50a7210 */ /* 0x000fe40007fbe0ff */
[-C--:B------:R-:W-:Y:S01]  /*9880*/  LEA.HI.X.SX32 R53, R81, R127.reuse, 0x1, P4 ;  /* 0x0000007f51357211 */ /* 0x080fe200020f0eff */
[----:B------:R0:W-:Y:S01]  /*9890*/  STG.E.U16 [R2.64], R50 ;  /* 0x0000003202007986 */ /* 0x0001e2000c101506 */
[----:B------:R-:W-:Y:S01]  /*98a0*/  LEA.HI.X.SX32 R11, R11, R127, 0x1, P5 ;  /* 0x0000007f0b0b7211 */ /* 0x000fe200028f0eff */
[C---:B------:R-:W-:Y:S01]  /*98b0*/  IMAD R81, R123.reuse, 0x68, RZ ;  /* 0x000000687b517824 */ /* 0x040fe200078e02ff */
[----:B-1----:R-:W-:Y:S01]  /*98c0*/  LEA R45, R123, -R123, 0x5 ;  /* 0x8000007b7b2d7211 */ /* 0x002fe200078e28ff */
[----:B------:R1:W-:Y:S01]  /*98d0*/  STG.E.U16 [R52.64], R55 ;  /* 0x0000003734007986 */ /* 0x0003e2000c101506 */
[----:B------:R-:W-:-:S02]  /*98e0*/  PRMT R51, R59, 0x7632, R51 ;  /* 0x000076323b337816 */ /* 0x000fc40000000033 */
[-C--:B------:R-:W-:Y:S02]  /*98f0*/  LEA R44, P4, R123, R126.reuse, 0x6 ;  /* 0x0000007e7b2c7211 */ /* 0x080fe400078830ff */
[----:B0-----:R-:W-:Y:S01]  /*9900*/  PRMT R3, R55, 0x7632, R3 ;  /* 0x0000763237037816 */ /* 0x001fe20000000003 */
[----:B------:R-:W-:Y:S01]  /*9910*/  IMAD R50, R123, 0xb2, RZ ;  /* 0x000000b27b327824 */ /* 0x000fe200078e02ff */
[----:B------:R-:W-:Y:S01]  /*9920*/  IADD3 R2, P5, R189, R126, RZ ;  /* 0x0000007ebd027210 */ /* 0x000fe20007fbe0ff */
[C---:B-1----:R-:W-:Y:S02]  /*9930*/  IMAD R53, R123.reuse, 0x5a, RZ ;  /* 0x0000005a7b357824 */ /* 0x042fe400078e02ff */
[----:B------:R0:W-:Y:S01]  /*9940*/  STG.E.U16 [R10.64], R3 ;  /* 0x000000030a007986 */ /* 0x0001e2000c101506 */
[C---:B------:R-:W-:Y:S02]  /*9950*/  IMAD R52, R123.reuse, 0xb4, RZ ;  /* 0x000000b47b347824 */ /* 0x040fe400078e02ff */
[----:B------:R-:W-:Y:S01]  /*9960*/  IMAD R55, R123, 0x5b, RZ ;  /* 0x0000005b7b377824 */ /* 0x000fe200078e02ff */
[----:B------:R1:W-:Y:S01]  /*9970*/  STG.E.U16 [R46.64], R59 ;  /* 0x0000003b2e007986 */ /* 0x0003e2000c101506 */
[----:B0-----:R-:W-:-:S02]  /*9980*/  LEA.HI.X.SX32 R3, R45, R127, 0x1, P5 ;  /* 0x0000007f2d037211 */ /* 0x001fc400028f0eff */
[----:B------:R-:W-:Y:S02]  /*9990*/  LEA R11, R123, R123, 0x5 ;  /* 0x0000007b7b0b7211 */ /* 0x000fe400078e28ff */
[-C--:B------:R-:W-:Y:S01]  /*99a0*/  IADD3 R10, P5, R197, R126.reuse, RZ ;  /* 0x0000007ec50a7210 */ /* 0x080fe20007fbe0ff */
[----:B------:R0:W-:Y:S01]  /*99b0*/  STG.E.U16 [R2.64], R51 ;  /* 0x0000003302007986 */ /* 0x0001e2000c101506 */
[-C--:B------:R-:W-:Y:S01]  /*99c0*/  LEA.HI.X.SX32 R45, R49, R127.reuse, 0x1, P4 ;  /* 0x0000007f312d7211 */ /* 0x080fe200020f0eff */
[----:B-1----:R-:W-:Y:S01]  /*99d0*/  IMAD R46, R123, 0xae, RZ ;  /* 0x000000ae7b2e7824 */ /* 0x002fe200078e02ff */
[-C--:B------:R-:W-:Y:S01]  /*99e0*/  LEA.HI.X.SX32 R11, R11, R127.reuse, 0x1, P5 ;  /* 0x0000007f0b0b7211 */ /* 0x080fe200028f0eff */
[----:B------:R-:W-:Y:S01]  /*99f0*/  IMAD R47, R123, 0x57, RZ ;  /* 0x000000577b2f7824 */ /* 0x000fe200078e02ff */
[-C--:B------:R-:W-:Y:S01]  /*9a00*/  IADD3 R136, P5, R209, R126.reuse, RZ ;  /* 0x0000007ed1887210 */ /* 0x080fe20007fbe0ff */
[----:B------:R1:W-:Y:S01]  /*9a10*/  STG.E.U16 [R44.64], R28 ;  /* 0x0000001c2c007986 */ /* 0x0003e2000c101506 */
[-C--:B------:R-:W-:Y:S01]  /*9a20*/  LEA.HI.X.SX32 R49, R71, R127.reuse, 0x1, P6 ;  /* 0x0000007f47317211 */ /* 0x080fe200030f0eff */
[----:B------:R-:W-:Y:S01]  /*9a30*/  IMAD R59, R123, 0x5d, RZ ;  /* 0x0000005d7b3b7824 */ /* 0x000fe200078e02ff */
[-C--:B------:R-:W-:Y:S01]  /*9a40*/  IADD3 R134, P4, R205, R126.reuse, RZ ;  /* 0x0000007ecd867210 */ /* 0x080fe20007f9e0ff */
[----:B------:R-:W-:Y:S01]  /*9a50*/  IMAD R71, R123, 0x63, RZ ;  /* 0x000000637b477824 */ /* 0x000fe200078e02ff */
[----:B------:R-:W-:Y:S01]  /*9a60*/  IADD3 R138, P6, R213, R126, RZ ;  /* 0x0000007ed58a7210 */ /* 0x000fe20007fde0ff */
[C---:B0-----:R-:W-:Y:S01]  /*9a70*/  IMAD R2, R123.reuse, 0xa8, RZ ;  /* 0x000000a87b027824 */ /* 0x041fe200078e02ff */
[----:B------:R-:W-:Y:S01]  /*9a80*/  PRMT R3, R28, 0x7632, R3 ;  /* 0x000076321c037816 */ /* 0x000fe20000000003 */
[----:B------:R-:W-:Y:S01]  /*9a90*/  IMAD R51, R123, 0x59, RZ ;  /* 0x000000597b337824 */ /* 0x000fe200078e02ff */
[----:B------:R-:W-:-:S02]  /*9aa0*/  LEA.HI.X.SX32 R137, R137, R127, 0x1, P5 ;  /* 0x0000007f89897211 */ /* 0x000fc400028f0eff */
[-C--:B------:R-:W-:Y:S01]  /*9ab0*/  IADD3 R142, P5, R221, R126.reuse, RZ ;  /* 0x0000007edd8e7210 */ /* 0x080fe20007fbe0ff */
[----:B------:R0:W-:Y:S01]  /*9ac0*/  STG.E.U16 [R10.64], R3 ;  /* 0x000000030a007986 */ /* 0x0001e2000c101506 */
[-C--:B------:R-:W-:Y:S01]  /*9ad0*/  LEA.HI.X.SX32 R135, R135, R127.reuse, 0x1, P4 ;  /* 0x0000007f87877211 */ /* 0x080fe200020f0eff */
[----:B-1----:R-:W-:Y:S01]  /*9ae0*/  IMAD R45, R123, 0x56, RZ ;  /* 0x000000567b2d7824 */ /* 0x002fe200078e02ff */
[-C--:B------:R-:W-:Y:S01]  /*9af0*/  IADD3 R140, P4, R217, R126.reuse, RZ ;  /* 0x0000007ed98c7210 */ /* 0x080fe20007f9e0ff */
[----:B----4-:R1:W-:Y:S01]  /*9b00*/  STG.E.U16 [R48.64], R32 ;  /* 0x0000002030007986 */ /* 0x0103e2000c101506 */
[-C--:B------:R-:W-:Y:S01]  /*9b10*/  LEA.HI.X.SX32 R139, R139, R127.reuse, 0x1, P6 ;  /* 0x0000007f8b8b7211 */ /* 0x080fe200030f0eff */
[----:B------:R-:W-:Y:S01]  /*9b20*/  IMAD R44, R123, 0xac, RZ ;  /* 0x000000ac7b2c7824 */ /* 0x000fe200078e02ff */
[----:B------:R-:W-:Y:S02]  /*9b30*/  IADD3 R144, P6, R225, R126, RZ ;  /* 0x0000007ee1907210 */ /* 0x000fe40007fde0ff */
[----:B------:R-:W-:-:S02]  /*9b40*/  LEA.HI.X.SX32 R143, R143, R127, 0x1, P5 ;  /* 0x0000007f8f8f7211 */ /* 0x000fc400028f0eff */
[-C--:B------:R-:W-:Y:S01]  /*9b50*/  LEA.HI.X.SX32 R141, R141, R127.reuse, 0x1, P4 ;  /* 0x0000007f8d8d7211 */ /* 0x080fe200020f0eff */
[----:B0-----:R-:W-:Y:S01]  /*9b60*/  IMAD R3, R123, 0x54, RZ ;  /* 0x000000547b037824 */ /* 0x001fe200078e02ff */
[-C--:B------:R-:W-:Y:S01]  /*9b70*/  IADD3 R146, P4, R133, R126.reuse, RZ ;  /* 0x0000007e85927210 */ /* 0x080fe20007f9e0ff */
[----:B------:R-:W-:Y:S01]  /*9b80*/  IMAD R10, R123, 0xaa, RZ ;  /* 0x000000aa7b0a7824 */ /* 0x000fe200078e02ff */
[-C--:B------:R-:W-:Y:S01]  /*9b90*/  LEA.HI.X.SX32 R145, R145, R127.reuse, 0x1, P6 ;  /* 0x0000007f91917211 */ /* 0x080fe200030f0eff */
[----:B-1----:R-:W-:Y:S01]  /*9ba0*/  IMAD R49, R123, 0x58, RZ ;  /* 0x000000587b317824 */ /* 0x002fe200078e02ff */
[-C--:B------:R-:W-:Y:S01]  /*9bb0*/  IADD3 R148, P5, R3, R126.reuse, RZ ;  /* 0x0000007e03947210 */ /* 0x080fe20007fbe0ff */
[----:B------:R-:W-:Y:S01]  /*9bc0*/  IMAD R11, R123, 0x55, RZ ;  /* 0x000000557b0b7824 */ /* 0x000fe200078e02ff */
[----:B------:R-:W-:Y:S01]  /*9bd0*/  IADD3 R150, P6, R45, R126, RZ ;  /* 0x0000007e2d967210 */ /* 0x000fe20007fde0ff */
[----:B------:R-:W-:Y:S01]  /*9be0*/  IMAD R48, R123, 0xb0, RZ ;  /* 0x000000b07b307824 */ /* 0x000fe200078e02ff */
[----:B------:R-:W-:-:S02]  /*9bf0*/  LEA.HI.X.SX32 R149, R149, R127, 0x1, P5 ;  /* 0x0000007f95957211 */ /* 0x000fc400028f0eff */
[-C--:B------:R-:W-:Y:S02]  /*9c00*/  IADD3 R154, P5, R53, R126.reuse, RZ ;  /* 0x0000007e359a7210 */ /* 0x080fe40007fbe0ff */
[-C--:B------:R-:W-:Y:S02]  /*9c10*/  LEA.HI.X.SX32 R147, R147, R127.reuse, 0x1, P4 ;  /* 0x0000007f93937211 */ /* 0x080fe400020f0eff */
[-C--:B------:R-:W-:Y:S02]  /*9c20*/  IADD3 R152, P4, R49, R126.reuse, RZ ;  /* 0x0000007e31987210 */ /* 0x080fe40007f9e0ff */
[-C--:B------:R-:W-:Y:S02]  /*9c30*/  LEA.HI.X.SX32 R151, R151, R127.reuse, 0x1, P6 ;  /* 0x0000007f97977211 */ /* 0x080fe400030f0eff */
[----:B------:R-:W-:Y:S02]  /*9c40*/  IADD3 R156, P6, R57, R126, RZ ;  /* 0x0000007e399c7210 */ /* 0x000fe40007fde0ff */
        /* <DEDUP_REMOVED lines=28> */
[----:B------:R-:W-:Y:S02]  /*9e10*/  LEA.HI.X.SX32 R181, R181, R127, 0x1, P6 ;  /* 0x0000007fb5b57211 */ /* 0x000fe400030f0eff */
[----:B------:R-:W-:Y:S02]  /*9e20*/  PRMT R32, R32, 0x7632, R32 ;  /* 0x0000763220207816 */ /* 0x000fe40000000020 */
[----:B------:R-:W-:-:S02]  /*9e30*/  IADD3 R186, P6, R117, R126, RZ ;  /* 0x0000007e75ba7210 */ /* 0x000fc40007fde0ff */
[-C--:B------:R-:W-:Y:S01]  /*9e40*/  LEA.HI.X.SX32 R185, R185, R127.reuse, 0x1, P5 ;  /* 0x0000007fb9b97211 */ /* 0x080fe200028f0eff */
[----:B------:R0:W-:Y:S01]  /*9e50*/  STG.E.U16 [R134.64], R32 ;  /* 0x0000002086007986 */ /* 0x0001e2000c101506 */
[-C--:B------:R-:W-:Y:S02]  /*9e60*/  IADD3 R190, P5, R125, R126.reuse, RZ ;  /* 0x0000007e7dbe7210 */ /* 0x080fe40007fbe0ff */
[-C--:B------:R-:W-:Y:S01]  /*9e70*/  LEA.HI.X.SX32 R183, R183, R127.reuse, 0x1, P4 ;  /* 0x0000007fb7b77211 */ /* 0x080fe200020f0eff */
[----:B-----5:R1:W-:Y:S01]  /*9e80*/  STG.E.U16 [R136.64], R36 ;  /* 0x0000002488007986 */ /* 0x0203e2000c101506 */
[----:B------:R-:W-:Y:S02]  /*9e90*/  PRMT R28, R36, 0x7632, R28 ;  /* 0x00007632241c7816 */ /* 0x000fe4000000001c */
[-C--:B------:R-:W-:Y:S02]  /*9ea0*/  IADD3 R188, P4, R121, R126.reuse, RZ ;  /* 0x0000007e79bc7210 */ /* 0x080fe40007f9e0ff */
[----:B------:R-:W-:Y:S01]  /*9eb0*/  LEA.HI.X.SX32 R187, R187, R127, 0x1, P6 ;  /* 0x0000007fbbbb7211 */ /* 0x000fe200030f0eff */
[----:B------:R2:W-:Y:S01]  /*9ec0*/  STG.E.U16 [R138.64], R28 ;  /* 0x0000001c8a007986 */ /* 0x0005e2000c101506 */
[----:B------:R-:W-:-:S02]  /*9ed0*/  LEA R192, P6, R123, R126, 0x7 ;  /* 0x0000007e7bc07211 */ /* 0x000fc400078c38ff */
[----:B0-----:R-:W-:Y:S01]  /*9ee0*/  PRMT R135, R40, 0x7632, R135 ;  /* 0x0000763228877816 */ /* 0x001fe20000000087 */
[----:B------:R-:W-:Y:S01]  /*9ef0*/  STG.E.U16 [R140.64], R40 ;  /* 0x000000288c007986 */ /* 0x000fe2000c101506 */
[-C--:B------:R-:W-:Y:S02]  /*9f00*/  LEA.HI.X.SX32 R191, R191, R127.reuse, 0x1, P5 ;  /* 0x0000007fbfbf7211 */ /* 0x080fe400028f0eff */
[-C--:B------:R-:W-:Y:S01]  /*9f10*/  IADD3 R196, P5, R196, R126.reuse, RZ ;  /* 0x0000007ec4c47210 */ /* 0x080fe20007fbe0ff */
[----:B------:R-:W-:Y:S01]  /*9f20*/  STG.E.U16 [R142.64], R135 ;  /* 0x000000878e007986 */ /* 0x000fe2000c101506 */
[----:B-1----:R-:W-:Y:S02]  /*9f30*/  PRMT R137, R29, 0x7632, R137 ;  /* 0x000076321d897816 */ /* 0x002fe40000000089 */
[----:B------:R-:W-:Y:S01]  /*9f40*/  LEA.HI.X.SX32 R189, R189, R127, 0x1, P4 ;  /* 0x0000007fbdbd7211 */ /* 0x000fe200020f0eff */
[----:B------:R0:W-:Y:S01]  /*9f50*/  STG.E.U16 [R144.64], R29 ;  /* 0x0000001d90007986 */ /* 0x0001e2000c101506 */
[----:B------:R-:W-:-:S02]  /*9f60*/  IADD3 R194, P4, R194, R126, RZ ;  /* 0x0000007ec2c27210 */ /* 0x000fc40007f9e0ff */
[-C--:B------:R-:W-:Y:S01]  /*9f70*/  LEA.HI.X.SX32 R193, R193, R127.reuse, 0x1, P6 ;  /* 0x0000007fc1c17211 */ /* 0x080fe200030f0eff */
[----:B------:R-:W-:Y:S01]  /*9f80*/  STG.E.U16 [R146.64], R137 ;  /* 0x0000008992007986 */ /* 0x000fe2000c101506 */
[----:B--2---:R-:W-:Y:S02]  /*9f90*/  PRMT R139, R33, 0x7632, R139 ;  /* 0x00007632218b7816 */ /* 0x004fe4000000008b */
[-C--:B------:R-:W-:Y:S01]  /*9fa0*/  IADD3 R198, P6, R198, R126.reuse, RZ ;  /* 0x0000007ec6c67210 */ /* 0x080fe20007fde0ff */
[----:B------:R1:W-:Y:S01]  /*9fb0*/  STG.E.U16 [R148.64], R33 ;  /* 0x0000002194007986 */ /* 0x0003e2000c101506 */
[----:B------:R-:W-:Y:S02]  /*9fc0*/  LEA.HI.X.SX32 R197, R197, R127, 0x1, P5 ;  /* 0x0000007fc5c57211 */ /* 0x000fe400028f0eff */
[----:B------:R-:W-:Y:S01]  /*9fd0*/  PRMT R32, R37, 0x7632, R32 ;  /* 0x0000763225207816 */ /* 0x000fe20000000020 */
[----:B------:R-:W-:Y:S01]  /*9fe0*/  STG.E.U16 [R150.64], R139 ;  /* 0x0000008b96007986 */ /* 0x000fe2000c101506 */
[----:B------:R-:W-:-:S02]  /*9ff0*/  IADD3 R202, P5, R202, R126, RZ ;  /* 0x0000007ecaca7210 */ /* 0x000fc40007fbe0ff */
[-C--:B------:R-:W-:Y:S01]  /*a000*/  LEA.HI.X.SX32 R195, R195, R127.reuse, 0x1, P4 ;  /* 0x0000007fc3c37211 */ /* 0x080fe200020f0eff */
[----:B------:R-:W-:Y:S01]  /*a010*/  STG.E.U16 [R152.64], R37 ;  /* 0x0000002598007986 */ /* 0x000fe2000c101506 */
[----:B------:R-:W-:Y:S02]  /*a020*/  PRMT R28, R41, 0x7632, R28 ;  /* 0x00007632291c7816 */ /* 0x000fe4000000001c */
[-C--:B------:R-:W-:Y:S01]  /*a030*/  IADD3 R200, P4, R200, R126.reuse, RZ ;  /* 0x0000007ec8c87210 */ /* 0x080fe20007f9e0ff */
[----:B------:R2:W-:Y:S01]  /*a040*/  STG.E.U16 [R154.64], R32 ;  /* 0x000000209a007986 */ /* 0x0005e2000c101506 */
[----:B------:R-:W-:Y:S02]  /*a050*/  LEA.HI.X.SX32 R199, R199, R127, 0x1, P6 ;  /* 0x0000007fc7c77211 */ /* 0x000fe400030f0eff */
[----:B------:R-:W-:Y:S01]  /*a060*/  IADD3 R204, P6, R204, R126, RZ ;  /* 0x0000007ecccc7210 */ /* 0x000fe20007fde0ff */
[----:B------:R-:W-:Y:S01]  /*a070*/  STG.E.U16 [R156.64], R41 ;  /* 0x000000299c007986 */ /* 0x000fe2000c101506 */
[----:B0-----:R-:W-:-:S02]  /*a080*/  PRMT R29, R30, 0x7632, R29 ;  /* 0x000076321e1d7816 */ /* 0x001fc4000000001d */
[-C--:B------:R-:W-:Y:S01]  /*a090*/  LEA.HI.X.SX32 R203, R203, R127.reuse, 0x1, P5 ;  /* 0x0000007fcbcb7211 */ /* 0x080fe200028f0eff */
[----:B------:R0:W-:Y:S01]  /*a0a0*/  STG.E.U16 [R158.64], R28 ;  /* 0x0000001c9e007986 */ /* 0x0001e2000c101506 */
[-C--:B------:R-:W-:Y:S02]  /*a0b0*/  IADD3 R208, P5, R208, R126.reuse, RZ ;  /* 0x0000007ed0d07210 */ /* 0x080fe40007fbe0ff */
[----:B------:R-:W-:Y:S01]  /*a0c0*/  PRMT R36, R34, 0x7632, R36 ;  /* 0x0000763222247816 */ /* 0x000fe20000000024 */
[----:B------:R-:W-:Y:S01]  /*a0d0*/  STG.E.U16 [R160.64], R30 ;  /* 0x0000001ea0007986 */ /* 0x000fe2000c101506 */
[-C--:B------:R-:W-:Y:S02]  /*a0e0*/  LEA.HI.X.SX32 R201, R201, R127.reuse, 0x1, P4 ;  /* 0x0000007fc9c97211 */ /* 0x080fe400020f0eff */
[----:B------:R-:W-:Y:S01]  /*a0f0*/  IADD3 R206, P4, R206, R126, RZ ;  /* 0x0000007ecece7210 */ /* 0x000fe20007f9e0ff */
[----:B------:R3:W-:Y:S01]  /*a100*/  STG.E.U16 [R162.64], R29 ;  /* 0x0000001da2007986 */ /* 0x0007e2000c101506 */
[----:B------:R-:W-:-:S02]  /*a110*/  LEA.HI.X.SX32 R205, R205, R127, 0x1, P6 ;  /* 0x0000007fcdcd7211 */ /* 0x000fc400030f0eff */
[----:B-1----:R-:W-:Y:S01]  /*a120*/  PRMT R33, R38, 0x7632, R33 ;  /* 0x0000763226217816 */ /* 0x002fe20000000021 */
[----:B------:R-:W-:Y:S01]  /*a130*/  STG.E.U16 [R164.64], R34 ;  /* 0x00000022a4007986 */ /* 0x000fe2000c101506 */
[-C--:B------:R-:W-:Y:S02]  /*a140*/  IADD3 R210, P6, R210, R126.reuse, RZ ;  /* 0x0000007ed2d27210 */ /* 0x080fe40007fde0ff */
[-C--:B------:R-:W-:Y:S01]  /*a150*/  LEA.HI.X.SX32 R209, R209, R127.reuse, 0x1, P5 ;  /* 0x0000007fd1d17211 */ /* 0x080fe200028f0eff */
[----:B------:R-:W-:Y:S01]  /*a160*/  STG.E.U16 [R166.64], R36 ;  /* 0x00000024a6007986 */ /* 0x000fe2000c101506 */
[----:B--2---:R-:W-:Y:S02]  /*a170*/  PRMT R32, R42, 0x7632, R32 ;  /* 0x000076322a207816 */ /* 0x004fe40000000020 */
[----:B------:R-:W-:Y:S01]  /*a180*/  IADD3 R214, P5, R214, R126, RZ ;  /* 0x0000007ed6d67210 */ /* 0x000fe20007fbe0ff */
[----:B------:R-:W-:Y:S01]  /*a190*/  STG.E.U16 [R168.64], R38 ;  /* 0x00000026a8007986 */ /* 0x000fe2000c101506 */
[----:B------:R-:W-:-:S02]  /*a1a0*/  LEA.HI.X.SX32 R207, R207, R127, 0x1, P4 ;  /* 0x0000007fcfcf7211 */ /* 0x000fc400020f0eff */
[----:B0-----:R-:W-:Y:S01]  /*a1b0*/  PRMT R28, R31, 0x7632, R28 ;  /* 0x000076321f1c7816 */ /* 0x001fe2000000001c */
[----:B------:R0:W-:Y:S01]  /*a1c0*/  STG.E.U16 [R170.64], R33 ;  /* 0x00000021aa007986 */ /* 0x0001e2000c101506 */
[-C--:B------:R-:W-:Y:S02]  /*a1d0*/  IADD3 R212, P4, R212, R126.reuse, RZ ;  /* 0x0000007ed4d47210 */ /* 0x080fe40007f9e0ff */
[-C--:B------:R-:W-:Y:S01]  /*a1e0*/  LEA.HI.X.SX32 R211, R211, R127.reuse, 0x1, P6 ;  /* 0x0000007fd3d37211 */ /* 0x080fe200030f0eff */
[----:B------:R-:W-:Y:S01]  /*a1f0*/  STG.E.U16 [R172.64], R42 ;  /* 0x0000002aac007986 */ /* 0x000fe2000c101506 */
[----:B------:R-:W-:Y:S02]  /*a200*/  IADD3 R216, P6, R216, R126, RZ ;  /* 0x0000007ed8d87210 */ /* 0x000fe40007fde0ff */
[----:B---3--:R-:W-:Y:S01]  /*a210*/  PRMT R29, R35, 0x7632, R29 ;  /* 0x00007632231d7816 */ /* 0x008fe2000000001d */
[----:B------:R-:W-:Y:S01]  /*a220*/  STG.E.U16 [R174.64], R32 ;  /* 0x00000020ae007986 */ /* 0x000fe2000c101506 */
[----:B------:R-:W-:-:S02]  /*a230*/  LEA.HI.X.SX32 R215, R215, R127, 0x1, P5 ;  /* 0x0000007fd7d77211 */ /* 0x000fc400028f0eff */
[-C--:B------:R-:W-:Y:S01]  /*a240*/  IADD3 R220, P5, R220, R126.reuse, RZ ;  /* 0x0000007edcdc7210 */ /* 0x080fe20007fbe0ff */
[----:B------:R1:W-:Y:S01]  /*a250*/  STG.E.U16 [R176.64], R31 ;  /* 0x0000001fb0007986 */ /* 0x0003e2000c101506 */
[----:B------:R-:W-:Y:S02]  /*a260*/  PRMT R30, R39, 0x7632, R30 ;  /* 0x00007632271e7816 */ /* 0x000fe4000000001e */
[-C--:B------:R-:W-:Y:S01]  /*a270*/  LEA.HI.X.SX32 R213, R213, R127.reuse, 0x1, P4 ;  /* 0x0000007fd5d57211 */ /* 0x080fe200020f0eff */
[----:B------:R2:W-:Y:S01]  /*a280*/  STG.E.U16 [R178.64], R28 ;  /* 0x0000001cb2007986 */ /* 0x0005e2000c101506 */
[----:B------:R-:W-:Y:S02]  /*a290*/  IADD3 R218, P4, R218, R126, RZ ;  /* 0x0000007edada7210 */ /* 0x000fe40007f9e0ff */
[----:B------:R-:W-:Y:S01]  /*a2a0*/  LEA.HI.X.SX32 R217, R217, R127, 0x1, P6 ;  /* 0x0000007fd9d97211 */ /* 0x000fe200030f0eff */
[----:B------:R-:W-:Y:S01]  /*a2b0*/  STG.E.U16 [R180.64], R35 ;  /* 0x00000023b4007986 */ /* 0x000fe2000c101506 */
[----:B0-----:R-:W-:-:S02]  /*a2c0*/  PRMT R33, R43, 0x7632, R33 ;  /* 0x000076322b217816 */ /* 0x001fc40000000021 */
[-C--:B------:R-:W-:Y:S01]  /*a2d0*/  IADD3 R222, P6, R222, R126.reuse, RZ ;  /* 0x0000007edede7210 */ /* 0x080fe20007fde0ff */
[----:B------:R0:W-:Y:S01]  /*a2e0*/  STG.E.U16 [R182.64], R29 ;  /* 0x0000001db6007986 */ /* 0x0001e2000c101506 */
[-C--:B------:R-:W-:Y:S02]  /*a2f0*/  LEA.HI.X.SX32 R221, R221, R127.reuse, 0x1, P5 ;  /* 0x0000007fdddd7211 */ /* 0x080fe400028f0eff */
[----:B-1----:R-:W-:Y:S01]  /*a300*/  PRMT R31, R16, 0x7632, R31 ;  /* 0x00007632101f7816 */ /* 0x002fe2000000001f */
[----:B------:R-:W-:Y:S01]  /*a310*/  STG.E.U16 [R184.64], R39 ;  /* 0x00000027b8007986 */ /* 0x000fe2000c101506 */
[----:B------:R-:W-:Y:S02]  /*a320*/  IADD3 R130, P5, R130, R126, RZ ;  /* 0x0000007e82827210 */ /* 0x000fe40007fbe0ff */
[----:B------:R-:W-:Y:S01]  /*a330*/  LEA.HI.X.SX32 R219, R219, R127, 0x1, P4 ;  /* 0x0000007fdbdb7211 */ /* 0x000fe200020f0eff */
[----:B------:R1:W-:Y:S01]  /*a340*/  STG.E.U16 [R186.64], R30 ;  /* 0x0000001eba007986 */ /* 0x0003e2000c101506 */
[----:B--2---:R-:W-:-:S02]  /*a350*/  PRMT R28, R4, 0x7632, R28 ;  /* 0x00007632041c7816 */ /* 0x004fc4000000001c */
[-C--:B------:R-:W-:Y:S01]  /*a360*/  IADD3 R224, P4, R224, R126.reuse, RZ ;  /* 0x0000007ee0e07210 */ /* 0x080fe20007f9e0ff */
[----:B------:R-:W-:Y:S01]  /*a370*/  STG.E.U16 [R188.64], R43 ;  /* 0x0000002bbc007986 */ /* 0x000fe2000c101506 */
[-C--:B------:R-:W-:Y:S02]  /*a380*/  LEA.HI.X.SX32 R223, R223, R127.reuse, 0x1, P6 ;  /* 0x0000007fdfdf7211 */ /* 0x080fe400030f0eff */
[-C--:B------:R-:W-:Y:S01]  /*a390*/  IADD3 R132, P6, R132, R126.reuse, RZ ;  /* 0x0000007e84847210 */ /* 0x080fe20007fde0ff */
[----:B------:R-:W-:Y:S01]  /*a3a0*/  STG.E.U16 [R190.64], R33 ;  /* 0x00000021be007986 */ /* 0x000fe2000c101506 */
[----:B0-----:R-:W-:Y:S02]  /*a3b0*/  PRMT R29, R24, 0x7632, R29 ;  /* 0x00007632181d7816 */ /* 0x001fe4000000001d */
[----:B------:R-:W-:Y:S01]  /*a3c0*/  LEA.HI.X.SX32 R131, R131, R127, 0x1, P5 ;  /* 0x0000007f83837211 */ /* 0x000fe200028f0eff */
[----:B------:R0:W-:Y:S01]  /*a3d0*/  STG.E.U16 [R192.64], R16 ;  /* 0x00000010c0007986 */ /* 0x0001e2000c101506 */
[----:B------:R-:W-:-:S02]  /*a3e0*/  IADD3 R2, P5, R2, R126, RZ ;  /* 0x0000007e02027210 */ /* 0x000fc40007fbe0ff */
[----:B-1----:R-:W-:Y:S01]  /*a3f0*/  PRMT R30, R20, 0x7632, R30 ;  /* 0x00007632141e7816 */ /* 0x002fe2000000001e */
[----:B------:R-:W-:Y:S01]  /*a400*/  STG.E.U16 [R194.64], R31 ;  /* 0x0000001fc2007986 */ /* 0x000fe2000c101506 */
[-C--:B------:R-:W-:Y:S02]  /*a410*/  LEA.HI.X.SX32 R225, R225, R127.reuse, 0x1, P4 ;  /* 0x0000007fe1e17211 */ /* 0x080fe400020f0eff */
        /* <DEDUP_REMOVED lines=8> */
[----:B------:R-:W-:Y:S02]  /*a4a0*/  PRMT R32, R5, 0x7632, R32 ;  /* 0x0000763205207816 */ /* 0x000fe40000000020 */
[-C--:B------:R-:W-:Y:S01]  /*a4b0*/  IADD3 R46, P5, R46, R126.reuse, RZ ;  /* 0x0000007e2e2e7210 */ /* 0x080fe20007fbe0ff */
[----:B------:R-:W-:Y:S01]  /*a4c0*/  STG.E.U16 [R202.64], R29 ;  /* 0x0000001dca007986 */ /* 0x000fe2000c101506 */
[-C--:B------:R-:W-:Y:S02]  /*a4d0*/  LEA.HI.X.SX32 R129, R129, R127.reuse, 0x1, P4 ;  /* 0x0000007f81817211 */ /* 0x080fe400020f0eff */
[----:B------:R-:W-:Y:S01]  /*a4e0*/  IADD3 R44, P4, R44, R126, RZ ;  /* 0x0000007e2c2c7210 */ /* 0x000fe20007f9e0ff */
[----:B------:R-:W-:Y:S01]  /*a4f0*/  STG.E.U16 [R204.64], R20 ;  /* 0x00000014cc007986 */ /* 0x000fe2000c101506 */
[----:B------:R-:W-:-:S02]  /*a500*/  LEA.HI.X.SX32 R11, R11, R127, 0x1, P6 ;  /* 0x0000007f0b0b7211 */ /* 0x000fc400030f0eff */
[-C--:B------:R-:W-:Y:S01]  /*a510*/  IADD3 R48, P6, R48, R126.reuse, RZ ;  /* 0x0000007e30307210 */ /* 0x080fe20007fde0ff */
[----:B------:R-:W-:Y:S01]  /*a520*/  STG.E.U16 [R206.64], R30 ;  /* 0x0000001ece007986 */ /* 0x000fe2000c101506 */
[-C--:B------:R-:W-:Y:S02]  /*a530*/  LEA.HI.X.SX32 R47, R47, R127.reuse, 0x1, P5 ;  /* 0x0000007f2f2f7211 */ /* 0x080fe400028f0eff */
[-C--:B------:R-:W-:Y:S01]  /*a540*/  IADD3 R52, P5, R52, R126.reuse, RZ ;  /* 0x0000007e34347210 */ /* 0x080fe20007fbe0ff */
[----:B------:R2:W-:Y:S01]  /*a550*/  STG.E.U16 [R208.64], R17 ;  /* 0x00000011d0007986 */ /* 0x0005e2000c101506 */
[-C--:B------:R-:W-:Y:S02]  /*a560*/  LEA.HI.X.SX32 R45, R45, R127.reuse, 0x1, P4 ;  /* 0x0000007f2d2d7211 */ /* 0x080fe400020f0eff */
[----:B------:R-:W-:Y:S01]  /*a570*/  IADD3 R50, P4, R50, R126, RZ ;  /* 0x0000007e32327210 */ /* 0x000fe20007f9e0ff */
[----:B------:R-:W-:Y:S01]  /*a580*/  STG.E.U16 [R210.64], R16 ;  /* 0x00000010d2007986 */ /* 0x000fe2000c101506 */
[----:B------:R-:W-:-:S02]  /*a590*/  LEA.HI.X.SX32 R49, R49, R127, 0x1, P6 ;  /* 0x0000007f31317211 */ /* 0x000fc400030f0eff */
[-C--:B------:R-:W-:Y:S01]  /*a5a0*/  IADD3 R54, P6, R54, R126.reuse, RZ ;  /* 0x0000007e36367210 */ /* 0x080fe20007fde0ff */
[----:B------:R3:W-:Y:S01]  /*a5b0*/  STG.E.U16 [R212.64], R5 ;  /* 0x00000005d4007986 */ /* 0x0007e2000c101506 */
[-C--:B------:R-:W-:Y:S02]  /*a5c0*/  LEA.HI.X.SX32 R53, R53, R127.reuse, 0x1, P5 ;  /* 0x0000007f35357211 */ /* 0x080fe400028f0eff */
[-C--:B------:R-:W-:Y:S01]  /*a5d0*/  IADD3 R58, P5, R58, R126.reuse, RZ ;  /* 0x0000007e3a3a7210 */ /* 0x080fe20007fbe0ff */
[----:B------:R-:W4:Y:S01]  /*a5e0*/  LDS.128 R28, [R252] ;  /* 0x00000000fc1c7984 */ /* 0x000f220000000c00 */
[-C--:B------:R-:W-:Y:S02]  /*a5f0*/  LEA.HI.X.SX32 R51, R51, R127.reuse, 0x1, P4 ;  /* 0x0000007f33337211 */ /* 0x080fe400020f0eff */
[----:B------:R-:W-:Y:S01]  /*a600*/  IADD3 R56, P4, R56, R126, RZ ;  /* 0x0000007e38387210 */ /* 0x000fe20007f9e0ff */
[----:B------:R-:W-:Y:S01]  /*a610*/  STG.E.U16 [R214.64], R32 ;  /* 0x00000020d6007986 */ /* 0x000fe2000c101506 */
[----:B------:R-:W-:-:S02]  /*a620*/  LEA.HI.X.SX32 R55, R55, R127, 0x1, P6 ;  /* 0x0000007f37377211 */ /* 0x000fc400030f0eff */
[-C--:B------:R-:W-:Y:S01]  /*a630*/  IADD3 R60, P6, R60, R126.reuse, RZ ;  /* 0x0000007e3c3c7210 */ /* 0x080fe20007fde0ff */
[----:B------:R-:W5:Y:S01]  /*a640*/  LDS.128 R32, [R230] ;  /* 0x00000000e6207984 */ /* 0x000f620000000c00 */
[-C--:B------:R-:W-:Y:S02]  /*a650*/  LEA.HI.X.SX32 R59, R59, R127.reuse, 0x1, P5 ;  /* 0x0000007f3b3b7211 */ /* 0x080fe400028f0eff */
[-C--:B------:R-:W-:Y:S01]  /*a660*/  IADD3 R64, P5, R64, R126.reuse, RZ ;  /* 0x0000007e40407210 */ /* 0x080fe20007fbe0ff */
[----:B------:R-:W4:Y:S01]  /*a670*/  LDS.128 R36, [R229] ;  /* 0x00000000e5247984 */ /* 0x000f220000000c00 */
[-C--:B------:R-:W-:Y:S02]  /*a680*/  LEA.HI.X.SX32 R57, R57, R127.reuse, 0x1, P4 ;  /* 0x0000007f39397211 */ /* 0x080fe400020f0eff */
[----:B------:R-:W-:Y:S01]  /*a690*/  IADD3 R62, P4, R62, R126, RZ ;  /* 0x0000007e3e3e7210 */ /* 0x000fe20007f9e0ff */
[----:B------:R-:W4:Y:S01]  /*a6a0*/  LDS.128 R40, [R228] ;  /* 0x00000000e4287984 */ /* 0x000f220000000c00 */
[----:B------:R-:W-:-:S02]  /*a6b0*/  LEA.HI.X.SX32 R61, R61, R127, 0x1, P6 ;  /* 0x0000007f3d3d7211 */ /* 0x000fc400030f0eff */
[-C--:B------:R-:W-:Y:S01]  /*a6c0*/  IADD3 R66, P6, R66, R126.reuse, RZ ;  /* 0x0000007e42427210 */ /* 0x080fe20007fde0ff */
[----:B------:R-:W-:Y:S01]  /*a6d0*/  STG.E.U16 [R216.64], R25 ;  /* 0x00000019d8007986 */ /* 0x000fe2000c101506 */
[-C--:B------:R-:W-:Y:S02]  /*a6e0*/  LEA.HI.X.SX32 R65, R65, R127.reuse, 0x1, P5 ;  /* 0x0000007f41417211 */ /* 0x080fe400028f0eff */
[-C--:B------:R-:W-:Y:S02]  /*a6f0*/  IADD3 R70, P5, R70, R126.reuse, RZ ;  /* 0x0000007e46467210 */ /* 0x080fe40007fbe0ff */
[----:B-1----:R-:W-:Y:S02]  /*a700*/  PRMT R4, R25, 0x7632, R4 ;  /* 0x0000763219047816 */ /* 0x002fe40000000004 */
[-C--:B------:R-:W-:Y:S02]  /*a710*/  LEA.HI.X.SX32 R63, R63, R127.reuse, 0x1, P4 ;  /* 0x0000007f3f3f7211 */ /* 0x080fe400020f0eff */
[----:B------:R-:W-:Y:S01]  /*a720*/  IADD3 R68, P4, R68, R126, RZ ;  /* 0x0000007e44447210 */ /* 0x000fe20007f9e0ff */
[----:B------:R1:W-:Y:S01]  /*a730*/  STG.E.U16 [R218.64], R4 ;  /* 0x00000004da007986 */ /* 0x0003e2000c101506 */
[----:B------:R-:W-:-:S02]  /*a740*/  LEA.HI.X.SX32 R67, R67, R127, 0x1, P6 ;  /* 0x0000007f43437211 */ /* 0x000fc400030f0eff */
[----:B0-----:R-:W-:Y:S01]  /*a750*/  PRMT R24, R21, 0x7632, R24 ;  /* 0x0000763215187816 */ /* 0x001fe20000000018 */
        /* <DEDUP_REMOVED lines=8> */
[----:B---3--:R-:W-:Y:S01]  /*a7e0*/  PRMT R5, R6, 0x7632, R5 ;  /* 0x0000763206057816 */ /* 0x008fe20000000005 */
[----:B------:R-:W-:Y:S01]  /*a7f0*/  STG.E.U16 [R130.64], R17 ;  /* 0x0000001182007986 */ /* 0x000fe2000c101506 */
[-C--:B------:R-:W-:Y:S02]  /*a800*/  IADD3 R74, P4, R74, R126.reuse, RZ ;  /* 0x0000007e4a4a7210 */ /* 0x080fe40007f9e0ff */
[-C--:B------:R-:W-:Y:S01]  /*a810*/  LEA.HI.X.SX32 R73, R73, R127.reuse, 0x1, P6 ;  /* 0x0000007f49497211 */ /* 0x080fe200030f0eff */
[----:B------:R-:W-:Y:S01]  /*a820*/  STG.E.U16 [R132.64], R6 ;  /* 0x0000000684007986 */ /* 0x000fe2000c101506 */
[-C--:B------:R-:W-:Y:S02]  /*a830*/  IADD3 R78, P6, R78, R126.reuse, RZ ;  /* 0x0000007e4e4e7210 */ /* 0x080fe40007fde0ff */
[----:B------:R-:W-:Y:S01]  /*a840*/  LEA.HI.X.SX32 R77, R77, R127, 0x1, P5 ;  /* 0x0000007f4d4d7211 */ /* 0x000fe200028f0eff */
[----:B------:R-:W-:Y:S01]  /*a850*/  STG.E.U16 [R128.64], R5 ;  /* 0x0000000580007986 */ /* 0x000fe2000c101506 */
[----:B------:R-:W-:-:S02]  /*a860*/  IADD3 R82, P5, R82, R126, RZ ;  /* 0x0000007e52527210 */ /* 0x000fc40007fbe0ff */
[-C--:B------:R-:W-:Y:S01]  /*a870*/  LEA.HI.X.SX32 R75, R75, R127.reuse, 0x1, P4 ;  /* 0x0000007f4b4b7211 */ /* 0x080fe200020f0eff */
[----:B------:R0:W-:Y:S01]  /*a880*/  STG.E.U16 [R2.64], R26 ;  /* 0x0000001a02007986 */ /* 0x0001e2000c101506 */
[----:B-1----:R-:W-:Y:S02]  /*a890*/  PRMT R4, R26, 0x7632, R4 ;  /* 0x000076321a047816 */ /* 0x002fe40000000004 */
[-C--:B------:R-:W-:Y:S02]  /*a8a0*/  IADD3 R80, P4, R80, R126.reuse, RZ ;  /* 0x0000007e50507210 */ /* 0x080fe40007f9e0ff */
[-C--:B------:R-:W-:Y:S01]  /*a8b0*/  LEA.HI.X.SX32 R79, R79, R127.reuse, 0x1, P6 ;  /* 0x0000007f4f4f7211 */ /* 0x080fe200030f0eff */
[----:B------:R1:W-:Y:S01]  /*a8c0*/  STG.E.U16 [R10.64], R4 ;  /* 0x000000040a007986 */ /* 0x0003e2000c101506 */
[-C--:B------:R-:W-:Y:S02]  /*a8d0*/  IADD3 R84, P6, R84, R126.reuse, RZ ;  /* 0x0000007e54547210 */ /* 0x080fe40007fde0ff */
[----:B------:R-:W-:Y:S01]  /*a8e0*/  LEA.HI.X.SX32 R83, R83, R127, 0x1, P5 ;  /* 0x0000007f53537211 */ /* 0x000fe200028f0eff */
[----:B------:R-:W-:Y:S01]  /*a8f0*/  STG.E.U16 [R44.64], R22 ;  /* 0x000000162c007986 */ /* 0x000fe2000c101506 */
[----:B------:R-:W-:-:S02]  /*a900*/  IADD3 R88, P5, R88, R126, RZ ;  /* 0x0000007e58587210 */ /* 0x000fc40007fbe0ff */
[----:B0-----:R-:W-:Y:S02]  /*a910*/  PRMT R3, R22, 0x7632, R3 ;  /* 0x0000763216037816 */ /* 0x001fe40000000003 */
[----:B------:R-:W-:Y:S02]  /*a920*/  PRMT R25, R19, 0x7632, R25 ;  /* 0x0000763213197816 */ /* 0x000fe40000000019 */
[-C--:B------:R-:W-:Y:S01]  /*a930*/  LEA.HI.X.SX32 R81, R81, R127.reuse, 0x1, P4 ;  /* 0x0000007f51517211 */ /* 0x080fe200020f0eff */
[----:B------:R4:W-:Y:S01]  /*a940*/  STG.E.U16 [R46.64], R3 ;  /* 0x000000032e007986 */ /* 0x0009e2000c101506 */
[----:B------:R-:W-:Y:S02]  /*a950*/  IADD3 R86, P4, R86, R126, RZ ;  /* 0x0000007e56567210 */ /* 0x000fe40007f9e0ff */
[----:B------:R-:W-:Y:S01]  /*a960*/  LEA.HI.X.SX32 R85, R85, R127, 0x1, P6 ;  /* 0x0000007f55557211 */ /* 0x000fe200030f0eff */
[----:B------:R-:W-:Y:S01]  /*a970*/  STG.E.U16 [R48.64], R19 ;  /* 0x0000001330007986 */ /* 0x000fe2000c101506 */
[----:B------:R-:W-:-:S02]  /*a980*/  PRMT R5, R7, 0x7632, R5 ;  /* 0x0000763207057816 */ /* 0x000fc40000000005 */
[-C--:B------:R-:W-:Y:S01]  /*a990*/  IADD3 R90, P6, R90, R126.reuse, RZ ;  /* 0x0000007e5a5a7210 */ /* 0x080fe20007fde0ff */
[----:B------:R-:W-:Y:S01]  /*a9a0*/  STG.E.U16 [R50.64], R25 ;  /* 0x0000001932007986 */ /* 0x000fe2000c101506 */
[-C--:B------:R-:W-:Y:S02]  /*a9b0*/  LEA.HI.X.SX32 R89, R89, R127.reuse, 0x1, P5 ;  /* 0x0000007f59597211 */ /* 0x080fe400028f0eff */
[----:B------:R-:W-:Y:S01]  /*a9c0*/  PRMT R2, R27, 0x7632, R2 ;  /* 0x000076321b027816 */ /* 0x000fe20000000002 */
[----:B------:R0:W-:Y:S01]  /*a9d0*/  STG.E.U16 [R52.64], R7 ;  /* 0x0000000734007986 */ /* 0x0001e2000c101506 */
[----:B------:R-:W-:Y:S02]  /*a9e0*/  IADD3 R94, P5, R94, R126, RZ ;  /* 0x0000007e5e5e7210 */ /* 0x000fe40007fbe0ff */
[----:B------:R-:W-:Y:S01]  /*a9f0*/  LEA.HI.X.SX32 R87, R87, R127, 0x1, P4 ;  /* 0x0000007f57577211 */ /* 0x000fe200020f0eff */
[----:B------:R2:W-:Y:S01]  /*aa00*/  STG.E.U16 [R54.64], R5 ;  /* 0x0000000536007986 */ /* 0x0005e2000c101506 */
[----:B-1----:R-:W-:-:S02]  /*aa10*/  PRMT R4, R23, 0x7632, R4 ;  /* 0x0000763217047816 */ /* 0x002fc40000000004 */
[-C--:B------:R-:W-:Y:S01]  /*aa20*/  IADD3 R92, P4, R92, R126.reuse, RZ ;  /* 0x0000007e5c5c7210 */ /* 0x080fe20007f9e0ff */
[----:B------:R-:W-:Y:S01]  /*aa30*/  STG.E.U16 [R56.64], R27 ;  /* 0x0000001b38007986 */ /* 0x000fe2000c101506 */
[-C--:B------:R-:W-:Y:S02]  /*aa40*/  LEA.HI.X.SX32 R91, R91, R127.reuse, 0x1, P6 ;  /* 0x0000007f5b5b7211 */ /* 0x080fe400030f0eff */
[-C--:B------:R-:W-:Y:S01]  /*aa50*/  IADD3 R96, P6, R96, R126.reuse, RZ ;  /* 0x0000007e60607210 */ /* 0x080fe20007fde0ff */
[----:B------:R1:W-:Y:S01]  /*aa60*/  STG.E.U16 [R58.64], R2 ;  /* 0x000000023a007986 */ /* 0x0003e2000c101506 */
[----:B----4-:R-:W-:Y:S01]  /*aa70*/  PRMT R3, R28, 0x7632, R3 ;  /* 0x000076321c037816 */ /* 0x010fe20000000003 */
[----:B0-----:R-:W-:Y:S01]  /*aa80*/  IMAD.HI R7, R244, 0x4, RZ ;  /* 0x00000004f4077827 */ /* 0x001fe200078e02ff */
[----:B------:R-:W-:Y:S01]  /*aa90*/  LEA.HI.X.SX32 R95, R95, R127, 0x1, P5 ;  /* 0x0000007f5f5f7211 */ /* 0x000fe200028f0eff */
[----:B------:R-:W-:Y:S01]  /*aaa0*/  STG.E.U16 [R60.64], R23 ;  /* 0x000000173c007986 */ /* 0x000fe2000c101506 */
[----:B------:R-:W-:-:S02]  /*aab0*/  IADD3 R100, P5, R100, R126, RZ ;  /* 0x0000007e64647210 */ /* 0x000fc40007fbe0ff */
[----:B-----5:R-:W-:Y:S01]  /*aac0*/  PRMT R6, R32, 0x7632, R6 ;  /* 0x0000763220067816 */ /* 0x020fe20000000006 */
[----:B------:R0:W-:Y:S01]  /*aad0*/  STG.E.U16 [R62.64], R4 ;  /* 0x000000043e007986 */ /* 0x0001e2000c101506 */
[-C--:B------:R-:W-:Y:S02]  /*aae0*/  LEA.HI.X.SX32 R93, R93, R127.reuse, 0x1, P4 ;  /* 0x0000007f5d5d7211 */ /* 0x080fe400020f0eff */
[-C--:B------:R-:W-:Y:S01]  /*aaf0*/  IADD3 R98, P4, R98, R126.reuse, RZ ;  /* 0x0000007e62627210 */ /* 0x080fe20007f9e0ff */
[----:B------:R-:W-:Y:S01]  /*ab00*/  STG.E.U16 [R64.64], R28 ;  /* 0x0000001c40007986 */ /* 0x000fe2000c101506 */
[----:B------:R-:W-:Y:S02]  /*ab10*/  LEA.HI.X.SX32 R97, R97, R127, 0x1, P6 ;  /* 0x0000007f61617211 */ /* 0x000fe400030f0eff */
[----:B--2---:R-:W-:Y:S01]  /*ab20*/  PRMT R5, R36, 0x7632, R5 ;  /* 0x0000763224057816 */ /* 0x004fe20000000005 */
[----:B------:R2:W-:Y:S01]  /*ab30*/  STG.E.U16 [R66.64], R3 ;  /* 0x0000000342007986 */ /* 0x0005e2000c101506 */
[----:B------:R-:W-:-:S02]  /*ab40*/  IADD3 R102, P6, R102, R126, RZ ;  /* 0x0000007e66667210 */ /* 0x000fc40007fde0ff */
[-C--:B------:R-:W-:Y:S01]  /*ab50*/  LEA.HI.X.SX32 R101, R101, R127.reuse, 0x1, P5 ;  /* 0x0000007f65657211 */ /* 0x080fe200028f0eff */
[----:B------:R-:W-:Y:S01]  /*ab60*/  STG.E.U16 [R68.64], R32 ;  /* 0x0000002044007986 */ /* 0x000fe2000c101506 */
[----:B-1----:R-:W-:Y:S02]  /*ab70*/  PRMT R2, R40, 0x7632, R2 ;  /* 0x0000763228027816 */ /* 0x002fe40000000002 */
[-C--:B------:R-:W-:Y:S01]  /*ab80*/  IADD3 R106, P5, R251, R126.reuse, RZ ;  /* 0x0000007efb6a7210 */ /* 0x080fe20007fbe0ff */
[----:B------:R-:W-:Y:S01]  /*ab90*/  STG.E.U16 [R70.64], R6 ;  /* 0x0000000646007986 */ /* 0x000fe2000c101506 */
[----:B------:R-:W-:Y:S02]  /*aba0*/  LEA.HI.X.SX32 R99, R99, R127, 0x1, P4 ;  /* 0x0000007f63637211 */ /* 0x000fe400020f0eff */
[----:B0-----:R-:W-:Y:S01]  /*abb0*/  PRMT R4, R29, 0x7632, R4 ;  /* 0x000076321d047816 */ /* 0x001fe20000000004 */
[----:B------:R-:W-:Y:S01]  /*abc0*/  STG.E.U16 [R72.64], R36 ;  /* 0x0000002448007986 */ /* 0x000fe2000c101506 */
[----:B------:R-:W-:-:S02]  /*abd0*/  IADD3 R104, P4, R104, R126, RZ ;  /* 0x0000007e68687210 */ /* 0x000fc40007f9e0ff */
[-C--:B------:R-:W-:Y:S01]  /*abe0*/  LEA.HI.X.SX32 R103, R103, R127.reuse, 0x1, P6 ;  /* 0x0000007f67677211 */ /* 0x080fe200030f0eff */
[----:B------:R0:W-:Y:S01]  /*abf0*/  STG.E.U16 [R74.64], R5 ;  /* 0x000000054a007986 */ /* 0x0001e2000c101506 */
[-C--:B------:R-:W-:Y:S02]  /*ac00*/  IADD3 R108, P6, R247, R126.reuse, RZ ;  /* 0x0000007ef76c7210 */ /* 0x080fe40007fde0ff */
[----:B--2---:R-:W-:Y:S01]  /*ac10*/  PRMT R3, R33, 0x7632, R3 ;  /* 0x0000763221037816 */ /* 0x004fe20000000003 */
[----:B------:R-:W-:Y:S01]  /*ac20*/  STG.E.U16 [R76.64], R40 ;  /* 0x000000284c007986 */ /* 0x000fe2000c101506 */
[----:B------:R-:W-:Y:S02]  /*ac30*/  LEA.HI.X.SX32 R107, R107, R127, 0x1, P5 ;  /* 0x0000007f6b6b7211 */ /* 0x000fe400028f0eff */
[----:B------:R-:W-:Y:S01]  /*ac40*/  IADD3 R112, P5, R243, R126, RZ ;  /* 0x0000007ef3707210 */ /* 0x000fe20007fbe0ff */
[----:B------:R1:W-:Y:S01]  /*ac50*/  STG.E.U16 [R78.64], R2 ;  /* 0x000000024e007986 */ /* 0x0003e2000c101506 */
[----:B------:R-:W-:-:S02]  /*ac60*/  PRMT R45, R37, 0x7632, R45 ;  /* 0x00007632252d7816 */ /* 0x000fc4000000002d */
[-C--:B------:R-:W-:Y:S01]  /*ac70*/  LEA.HI.X.SX32 R105, R105, R127.reuse, 0x1, P4 ;  /* 0x0000007f69697211 */ /* 0x080fe200020f0eff */
[----:B------:R-:W-:Y:S01]  /*ac80*/  STG.E.U16 [R80.64], R29 ;  /* 0x0000001d50007986 */ /* 0x000fe2000c101506 */
[-C--:B------:R-:W-:Y:S01]  /*ac90*/  IADD3 R110, P4, R245, R126.reuse, RZ ;  /* 0x0000007ef56e7210 */ /* 0x080fe20007f9e0ff */
[----:B0-----:R-:W-:Y:S01]  /*aca0*/  FFMA R5, R15, 0.69314718246459960938, R12 ;  /* 0x3f3172180f057823 */ /* 0x001fe2000000000c */
[-C--:B------:R-:W-:Y:S01]  /*acb0*/  LEA.HI.X.SX32 R109, R109, R127.reuse, 0x1, P6 ;  /* 0x0000007f6d6d7211 */ /* 0x080fe200030f0eff */
[----:B------:R-:W-:Y:S01]  /*acc0*/  STG.E.U16 [R82.64], R4 ;  /* 0x0000000452007986 */ /* 0x000fe2000c101506 */
[----:B------:R-:W-:Y:S02]  /*acd0*/  PRMT R47, R41, 0x7632, R47 ;  /* 0x00007632292f7816 */ /* 0x000fe4000000002f */
[----:B------:R-:W-:Y:S01]  /*ace0*/  IADD3 R114, P6, R241, R126, RZ ;  /* 0x0000007ef1727210 */ /* 0x000fe20007fde0ff */
[----:B------:R-:W-:Y:S01]  /*acf0*/  STG.E.U16 [R84.64], R33 ;  /* 0x0000002154007986 */ /* 0x000fe2000c101506 */
[----:B------:R-:W-:-:S02]  /*ad00*/  LEA.HI.X.SX32 R113, R113, R127, 0x1, P5 ;  /* 0x0000007f71717211 */ /* 0x000fc400028f0eff */
[----:B------:R-:W-:Y:S01]  /*ad10*/  PRMT R49, R30, 0x7632, R49 ;  /* 0x000076321e317816 */ /* 0x000fe20000000031 */
[----:B------:R0:W-:Y:S01]  /*ad20*/  STG.E.U16 [R86.64], R3 ;  /* 0x0000000356007986 */ /* 0x0001e2000c101506 */
[-C--:B------:R-:W-:Y:S02]  /*ad30*/  IADD3 R118, P5, R237, R126.reuse, RZ ;  /* 0x0000007eed767210 */ /* 0x080fe40007fbe0ff */
[-C--:B------:R-:W-:Y:S01]  /*ad40*/  LEA.HI.X.SX32 R111, R111, R127.reuse, 0x1, P4 ;  /* 0x0000007f6f6f7211 */ /* 0x080fe200020f0eff */
[----:B------:R-:W-:Y:S01]  /*ad50*/  STG.E.U16 [R88.64], R37 ;  /* 0x0000002558007986 */ /* 0x000fe2000c101506 */
[----:B------:R-:W-:Y:S02]  /*ad60*/  PRMT R51, R34, 0x7632, R51 ;  /* 0x0000763222337816 */ /* 0x000fe40000000033 */
[----:B------:R-:W-:Y:S01]  /*ad70*/  IADD3 R116, P4, R239, R126, RZ ;  /* 0x0000007eef747210 */ /* 0x000fe20007f9e0ff */
[----:B------:R-:W-:Y:S01]  /*ad80*/  STG.E.U16 [R90.64], R45 ;  /* 0x0000002d5a007986 */ /* 0x000fe2000c101506 */
[----:B------:R-:W-:-:S02]  /*ad90*/  LEA.HI.X.SX32 R115, R115, R127, 0x1, P6 ;  /* 0x0000007f73737211 */ /* 0x000fc400030f0eff */
[-C--:B------:R-:W-:Y:S01]  /*ada0*/  IADD3 R120, P6, R235, R126.reuse, RZ ;  /* 0x0000007eeb787210 */ /* 0x080fe20007fde0ff */
[----:B------:R-:W-:Y:S01]  /*adb0*/  STG.E.U16 [R92.64], R41 ;  /* 0x000000295c007986 */ /* 0x000fe2000c101506 */
[----:B------:R-:W-:Y:S01]  /*adc0*/  PRMT R53, R38, 0x7632, R53 ;  /* 0x0000763226357816 */ /* 0x000fe20000000035 */
[----:B------:R-:W-:Y:S01]  /*add0*/  IMAD R235, R123, 0xfe, RZ ;  /* 0x000000fe7beb7824 */ /* 0x000fe200078e02ff */
[-C--:B------:R-:W-:Y:S01]  /*ade0*/  LEA.HI.X.SX32 R119, R119, R127.reuse, 0x1, P5 ;  /* 0x0000007f77777211 */ /* 0x080fe200028f0eff */
[----:B------:R-:W-:Y:S01]  /*adf0*/  STG.E.U16 [R94.64], R47 ;  /* 0x0000002f5e007986 */ /* 0x000fe2000c101506 */
[----:B------:R-:W-:Y:S01]  /*ae00*/  IADD3 R124, P5, R231, R126, RZ ;  /* 0x0000007ee77c7210 */ /* 0x000fe20007fbe0ff */
[----:B------:R-:W-:Y:S01]  /*ae10*/  IMAD R231, R123, 0x7d, RZ ;  /* 0x0000007d7be77824 */ /* 0x000fe200078e02ff */
[----:B------:R-:W-:Y:S01]  /*ae20*/  PRMT R55, R42, 0x7632, R55 ;  /* 0x000076322a377816 */ /* 0x000fe20000000037 */
[----:B------:R-:W-:Y:S01]  /*ae30*/  STG.E.U16 [R96.64], R30 ;  /* 0x0000001e60007986 */ /* 0x000fe2000c101506 */
[----:B------:R-:W-:-:S02]  /*ae40*/  LEA.HI.X.SX32 R117, R117, R127, 0x1, P4 ;  /* 0x0000007f75757211 */ /* 0x000fc400020f0eff */
[-C--:B------:R-:W-:Y:S01]  /*ae50*/  IADD3 R122, P4, R233, R126.reuse, RZ ;  /* 0x0000007ee97a7210 */ /* 0x080fe20007f9e0ff */
[----:B------:R-:W-:Y:S01]  /*ae60*/  STG.E.U16 [R98.64], R49 ;  /* 0x0000003162007986 */ /* 0x000fe2000c101506 */
[----:B------:R-:W-:Y:S02]  /*ae70*/  PRMT R57, R31, 0x7632, R57 ;  /* 0x000076321f397816 */ /* 0x000fe40000000039 */
[----:B------:R-:W-:Y:S01]  /*ae80*/  LEA.HI.X.SX32 R121, R121, R127, 0x1, P6 ;  /* 0x0000007f79797211 */ /* 0x000fe200030f0eff */
[----:B------:R-:W-:Y:S01]  /*ae90*/  STG.E.U16 [R100.64], R34 ;  /* 0x0000002264007986 */ /* 0x000fe2000c101506 */
[----:B------:R-:W-:Y:S02]  /*aea0*/  IADD3 R126, P6, R235, R126, RZ ;  /* 0x0000007eeb7e7210 */ /* 0x000fe40007fde0ff */
[----:B------:R-:W-:Y:S01]  /*aeb0*/  LEA R233, R123, -R123, 0x7 ;  /* 0x8000007b7be97211 */ /* 0x000fe200078e38ff */
[----:B------:R-:W-:Y:S01]  /*aec0*/  STG.E.U16 [R102.64], R51 ;  /* 0x0000003366007986 */ /* 0x000fe2000c101506 */
[----:B------:R-:W-:-:S02]  /*aed0*/  PRMT R59, R35, 0x7632, R59 ;  /* 0x00007632233b7816 */ /* 0x000fc4000000003b */
[-C--:B------:R-:W-:Y:S01]  /*aee0*/  LEA.HI.X.SX32 R123, R231, R127.reuse, 0x1, P4 ;  /* 0x0000007fe77b7211 */ /* 0x080fe200020f0eff */
[----:B------:R-:W-:Y:S01]  /*aef0*/  STG.E.U16 [R104.64], R38 ;  /* 0x0000002668007986 */ /* 0x000fe2000c101506 */
[----:B------:R-:W-:Y:S02]  /*af00*/  PRMT R61, R39, 0x7632, R61 ;  /* 0x00007632273d7816 */ /* 0x000fe4000000003d */
[-C--:B------:R-:W-:Y:S01]  /*af10*/  LEA.HI.X.SX32 R125, R125, R127.reuse, 0x1, P5 ;  /* 0x0000007f7d7d7211 */ /* 0x080fe200028f0eff */
[----:B------:R-:W-:Y:S01]  /*af20*/  STG.E.U16 [R106.64], R53 ;  /* 0x000000356a007986 */ /* 0x000fe2000c101506 */
[----:B------:R-:W-:Y:S02]  /*af30*/  LEA.HI.X.SX32 R127, R233, R127, 0x1, P6 ;  /* 0x0000007fe97f7211 */ /* 0x000fe400030f0eff */
[----:B------:R-:W-:Y:S01]  /*af40*/  PRMT R63, R43, 0x7632, R63 ;  /* 0x000076322b3f7816 */ /* 0x000fe2000000003f */
[----:B------:R-:W-:Y:S01]  /*af50*/  STG.E.U16 [R108.64], R42 ;  /* 0x0000002a6c007986 */ /* 0x000fe2000c101506 */
[----:B-1----:R-:W-:-:S02]  /*af60*/  FSEL R2, R227, -INF , P3 ;  /* 0xff800000e3027808 */ /* 0x002fc40001800000 */
[----:B0-----:R-:W-:Y:S01]  /*af70*/  FSEL R3, R226, -INF , P0 ;  /* 0xff800000e2037808 */ /* 0x001fe20000000000 */
[----:B------:R-:W-:Y:S01]  /*af80*/  STG.E.U16 [R110.64], R55 ;  /* 0x000000376e007986 */ /* 0x000fe2000c101506 */
[----:B------:R-:W-:Y:S01]  /*af90*/  SHF.L.U32 R10, R244, 0x2, RZ ;  /* 0x00000002f40a7819 */ /* 0x000fe200000006ff */
[----:B------:R-:W-:Y:S02]  /*afa0*/  FFMA R4, R2, 0.69314718246459960938, R9 ;  /* 0x3f31721802047823 */ /* 0x000fe40000000009 */
[----:B------:R-:W-:Y:S01]  /*afb0*/  STG.E.U16 [R112.64], R31 ;  /* 0x0000001f70007986 */ /* 0x000fe2000c101506 */
[----:B------:R-:W-:Y:S02]  /*afc0*/  FFMA R9, R3, 0.69314718246459960938, R14 ;  /* 0x3f31721803097823 */ /* 0x000fe4000000000e */
[----:B------:R-:W-:Y:S01]  /*afd0*/  IMAD R2, R232, c[0x0][0x1cc], RZ ;  /* 0x00007300e8027a24 */ /* 0x000fe200078e02ff */
[----:B------:R-:W-:Y:S03]  /*afe0*/  STG.E.U16 [R114.64], R57 ;  /* 0x0000003972007986 */ /* 0x000fe6000c101506 */
[C---:B------:R-:W-:Y:S01]  /*aff0*/  IMAD.HI R6, R2.reuse, 0x4, RZ ;  /* 0x0000000402067827 */ /* 0x040fe200078e02ff */
[----:B------:R-:W-:Y:S01]  /*b000*/  STG.E.U16 [R116.64], R35 ;  /* 0x0000002374007986 */ /* 0x000fe2000c101506 */
[----:B------:R-:W-:-:S03]  /*b010*/  SHF.L.U32 R3, R2, 0x2, RZ ;  /* 0x0000000202037819 */ /* 0x000fc600000006ff */
[----:B------:R-:W-:Y:S01]  /*b020*/  STG.E.U16 [R118.64], R59 ;  /* 0x0000003b76007986 */ /* 0x000fe2000c101506 */
[----:B------:R-:W-:-:S03]  /*b030*/  IADD3 R2, P0, P1, R10, c[0x0][0x180], R3 ;  /* 0x000060000a027a10 */ /* 0x000fc6000791e003 */
[----:B------:R-:W-:Y:S01]  /*b040*/  STG.E.U16 [R120.64], R39 ;  /* 0x0000002778007986 */ /* 0x000fe2000c101506 */
[----:B------:R-:W-:-:S03]  /*b050*/  IADD3.X R3, R7, c[0x0][0x184], R6, P0, P1 ;  /* 0x0000610007037a10 */ /* 0x000fc600007e2406 */
[----:B------:R-:W-:Y:S04]  /*b060*/  STG.E.U16 [R122.64], R61 ;  /* 0x0000003d7a007986 */ /* 0x000fe8000c101506 */
[----:B------:R-:W-:Y:S04]  /*b070*/  STG.E.U16 [R124.64], R43 ;  /* 0x0000002b7c007986 */ /* 0x000fe8000c101506 */
[----:B------:R-:W-:Y:S04]  /*b080*/  STG.E.U16 [R126.64], R63 ;  /* 0x0000003f7e007986 */ /* 0x000fe8000c101506 */
[----:B------:R-:W-:Y:S06]  /*b090*/  BAR.SYNC.DEFER_BLOCKING 0x0 ;  /* 0x0000000000007b1d */ /* 0x000fec0000010000 */
[----:B------:R-:W-:Y:S04]  /*b0a0*/  STS.64 [R249], R4 ;  /* 0x00000004f9007388 */ /* 0x000fe80000000a00 */
[----:B------:R-:W-:Y:S04]  /*b0b0*/  STS.64 [R249+0x200], R8 ;  /* 0x00020008f9007388 */ /* 0x000fe80000000a00 */
[----:B------:R-:W-:Y:S06]  /*b0c0*/  BAR.SYNC.DEFER_BLOCKING 0x0 ;  /* 0x0000000000007b1d */ /* 0x000fec0000010000 */
[----:B------:R-:W0:Y:S04]  /*b0d0*/  LDS R11, [R0] ;  /* 0x00000000000b7984 */ /* 0x000e280000000800 */
[----:B0-----:R-:W-:Y:S01]  /*b0e0*/  STG.E [R2.64], R11 ;  /* 0x0000000b02007986 */ /* 0x001fe2000c101906 */
[----:B------:R-:W-:Y:S05]  /*b0f0*/  EXIT ;  /* 0x000000000000794d */ /* 0x000fea0003800000 */
.L_x_2:
[----:B------:R-:W-:-:S00]  /*b100*/  BRA `(.L_x_2) ;  /* 0xfffffff000007947 */ /* 0x000fc0000383ffff */
[----:B------:R-:W-:-:S00]  /*b110*/  NOP ;  /* 0x0000000000007918 */ /* 0x000fc00000000000 */
        /* <DEDUP_REMOVED lines=14> */
.L_x_3:


//--------------------- .nv.global.init           --------------------------
	.section	.nv.global.init,"aw",@progbits
.nv.global.init:
	.type		_$_str,@object
	.size		_$_str,(.L_0 - _$_str)
_$_str:
        /*0000*/ 	.byte	0x5f, 0x5f, 0x43, 0x55, 0x44, 0x41, 0x5f, 0x46, 0x54, 0x5a, 0x00
.L_0:


//--------------------- .nv.shared.attn_fwd       --------------------------
	.section	.nv.shared.attn_fwd,"aw",@nobits
	.sectionflags	@""
	.align	16
